def attn_fwd(
    Q,
    K,
    V,
    Out,
    Lse,
    sm_scale,
    stride_qz,
    stride_qh,
    stride_qm,
    stride_qk,
    stride_kz,
    stride_kh,
    stride_kn,
    stride_kk,
    stride_vz,
    stride_vh,
    stride_vn,
    stride_vk,
    stride_oz,
    stride_oh,
    stride_om,
    stride_ok,
    seqlen_q,
    seqlen_k,
    BLOCK_M: tl.constexpr,
    BLOCK_N: tl.constexpr,
    HEAD_DIM: tl.constexpr,
    CAUSAL: tl.constexpr,
):
    start_m = tl.program_id(0)
    off_hz = tl.program_id(1)
    q_off = off_hz * stride_qh
    k_off = off_hz * stride_kh
    v_off = off_hz * stride_vh
    offs_m = start_m * BLOCK_M + tl.arange(0, BLOCK_M)
    offs_d = tl.arange(0, HEAD_DIM)
    offs_n = tl.arange(0, BLOCK_N)
    q_ptrs = Q + q_off + offs_m[:, None] * stride_qm + offs_d[None, :] * stride_qk
    k_ptrs = K + k_off + offs_d[:, None] * stride_kk + offs_n[None, :] * stride_kn
    v_ptrs = V + v_off + offs_n[:, None] * stride_vn + offs_d[None, :] * stride_vk
    m_i = tl.full([BLOCK_M], float("-inf"), dtype=tl.float32)
    l_i = tl.zeros([BLOCK_M], dtype=tl.float32) + 1.0
    acc = tl.zeros([BLOCK_M, HEAD_DIM], dtype=tl.float32)
    q = tl.load(q_ptrs)
    acc, l_i, m_i = _attn_fwd_inner(
        acc,
        l_i,
        m_i,
        q,
        k_ptrs,
        v_ptrs,
        sm_scale,
        stride_kn,
        stride_vn,
        start_m,
        seqlen_k,
        BLOCK_M,
        BLOCK_N,
        HEAD_DIM,
        CAUSAL,
    )
    acc = acc / l_i[:, None]
    lse = m_i + tl.math.log2(l_i) / 1.4426950408889634
    o_ptrs = (
        Out
        + off_hz * stride_oh
        + offs_m[:, None] * stride_om
        + offs_d[None, :] * stride_ok
    )
    tl.store(o_ptrs, acc.to(Out.dtype.element_ty))
    tl.store(Lse + off_hz * seqlen_q + offs_m, lse)

# config = {"BLOCK_M": 64, "BLOCK_N": 64, "HEAD_DIM": 64, "arch": "sm_80", "causal": true, "dtype": "fp16", "num_stages": 3, "num_warps": 4}
# arch = sm_80


// ===== COMPILED SASS (sm_80) =====

	.target	sm_80

	.elftype	@"ET_EXEC"


//--------------------- .note.nv.tkinfo           --------------------------
	.section	.note.nv.tkinfo,"",@"SHT_NOTE"
	.sectionflags	@"SHF_NOTE_NV_TKINFO"
	.tkinfo
        /*0018*/ 	.word	0x00000002
        /*0030*/ 	.string	""
        /*0030*/ 	.string	"ptxas"
        /*0030*/ 	.string	"Cuda compilation tools, release 13.0, V13.0.88"
        /*0030*/ 	.string	"Build cuda_13.0.r13.0/compiler.36424714_0"
        /*0030*/ 	.string	"-v  -suppress-debug-info  -lineinfo  -arch sm_80 "



//--------------------- .note.nv.cuinfo           --------------------------
	.section	.note.nv.cuinfo,"",@"SHT_NOTE"
	.sectionflags	@"SHF_NOTE_NV_CUINFO"
        /*0018*/ 	.short	0x0002
        /*001a*/ 	.short	0x0050
        /*001c*/ 	.short	0x0082
	.zero		2


//--------------------- .nv.info                  --------------------------
	.section	.nv.info,"",@"SHT_CUDA_INFO"
	.align	4


	//----- nvinfo : EIATTR_REGCOUNT
	.align		4
        /*0000*/ 	.byte	0x04, 0x2f
        /*0002*/ 	.short	(.L_2 - .L_1)
	.align		4
.L_1:
        /*0004*/ 	.word	index@(attn_fwd)
        /*0008*/ 	.word	0x000000ff


	//----- nvinfo : EIATTR_FRAME_SIZE
	.align		4
.L_2:
        /*000c*/ 	.byte	0x04, 0x11
        /*000e*/ 	.short	(.L_4 - .L_3)
	.align		4
.L_3:
        /*0010*/ 	.word	index@(attn_fwd)
        /*0014*/ 	.word	0x00000010


	//----- nvinfo : EIATTR_MIN_STACK_SIZE
	.align		4
.L_4:
        /*0018*/ 	.byte	0x04, 0x12
        /*001a*/ 	.short	(.L_6 - .L_5)
	.align		4
.L_5:
        /*001c*/ 	.word	index@(attn_fwd)
        /*0020*/ 	.word	0x00000010
.L_6:


//--------------------- .nv.info.attn_fwd         --------------------------
	.section	.nv.info.attn_fwd,"",@"SHT_CUDA_INFO"
	.sectionflags	@""
	.align	4


	//----- nvinfo : EIATTR_CUDA_API_VERSION
	.align		4
        /*0000*/ 	.byte	0x04, 0x37
        /*0002*/ 	.short	(.L_8 - .L_7)
.L_7:
        /*0004*/ 	.word	0x00000082


	//----- nvinfo : EIATTR_SW2861232_WAR
	.align		4
.L_8:
        /*0008*/ 	.byte	0x01, 0x35
	.zero		2


	//----- nvinfo : EIATTR_PARAM_CBANK
	.align		4
        /*000c*/ 	.byte	0x04, 0x0a
        /*000e*/ 	.short	(.L_10 - .L_9)
	.align		4
.L_9:
        /*0010*/ 	.word	index@(.nv.constant0.attn_fwd)
        /*0014*/ 	.short	0x0160
        /*0016*/ 	.short	0x0088


	//----- nvinfo : EIATTR_CBANK_PARAM_SIZE
	.align		4
.L_10:
        /*0018*/ 	.byte	0x03, 0x19
        /*001a*/ 	.short	0x0088


	//----- nvinfo : EIATTR_KPARAM_INFO
	.align		4
        /*001c*/ 	.byte	0x04, 0x17
        /*001e*/ 	.short	(.L_12 - .L_11)
.L_11:
        /*0020*/ 	.word	0x00000000
        /*0024*/ 	.short	0x0019
        /*0026*/ 	.short	0x0080
        /*0028*/ 	.byte	0x00, 0xf4, 0x21, 0x00


	//----- nvinfo : EIATTR_KPARAM_INFO
	.align		4
.L_12:
        /*002c*/ 	.byte	0x04, 0x17
        /*002e*/ 	.short	(.L_14 - .L_13)
.L_13:
        /*0030*/ 	.word	0x00000000
        /*0034*/ 	.short	0x0018
        /*0036*/ 	.short	0x0078
        /*0038*/ 	.byte	0x00, 0xf4, 0x21, 0x00


	//----- nvinfo : EIATTR_KPARAM_INFO
	.align		4
.L_14:
        /*003c*/ 	.byte	0x04, 0x17
        /*003e*/ 	.short	(.L_16 - .L_15)
.L_15:
        /*0040*/ 	.word	0x00000000
        /*0044*/ 	.short	0x0017
        /*0046*/ 	.short	0x0070
        /*0048*/ 	.byte	0x00, 0xf0, 0x11, 0x00


	//----- nvinfo : EIATTR_KPARAM_INFO
	.align		4
.L_16:
        /*004c*/ 	.byte	0x04, 0x17
        /*004e*/ 	.short	(.L_18 - .L_17)
.L_17:
        /*0050*/ 	.word	0x00000000
        /*0054*/ 	.short	0x0016
        /*0056*/ 	.short	0x006c
        /*0058*/ 	.byte	0x00, 0xf0, 0x11, 0x00


	//----- nvinfo : EIATTR_KPARAM_INFO
	.align		4
.L_18:
        /*005c*/ 	.byte	0x04, 0x17
        /*005e*/ 	.short	(.L_20 - .L_19)
.L_19:
        /*0060*/ 	.word	0x00000000
        /*0064*/ 	.short	0x0015
        /*0066*/ 	.short	0x0068
        /*0068*/ 	.byte	0x00, 0xf0, 0x11, 0x00


	//----- nvinfo : EIATTR_KPARAM_INFO
	.align		4
.L_20:
        /*006c*/ 	.byte	0x04, 0x17
        /*006e*/ 	.short	(.L_22 - .L_21)
.L_21:
        /*0070*/ 	.word	0x00000000
        /*0074*/ 	.short	0x0014
        /*0076*/ 	.short	0x0064
        /*0078*/ 	.byte	0x00, 0xf0, 0x11, 0x00


	//----- nvinfo : EIATTR_KPARAM_INFO
	.align		4
.L_22:
        /*007c*/ 	.byte	0x04, 0x17
        /*007e*/ 	.short	(.L_24 - .L_23)
.L_23:
        /*0080*/ 	.word	0x00000000
        /*0084*/ 	.short	0x0013
        /*0086*/ 	.short	0x0060
        /*0088*/ 	.byte	0x00, 0xf0, 0x11, 0x00


	//----- nvinfo : EIATTR_KPARAM_INFO
	.align		4
.L_24:
        /*008c*/ 	.byte	0x04, 0x17
        /*008e*/ 	.short	(.L_26 - .L_25)
.L_25:
        /*0090*/ 	.word	0x00000000
        /*0094*/ 	.short	0x0012
        /*0096*/ 	.short	0x005c
        /*0098*/ 	.byte	0x00, 0xf0, 0x11, 0x00


	//----- nvinfo : EIATTR_KPARAM_INFO
	.align		4
.L_26:
        /*009c*/ 	.byte	0x04, 0x17
        /*009e*/ 	.short	(.L_28 - .L_27)
.L_27:
        /*00a0*/ 	.word	0x00000000
        /*00a4*/ 	.short	0x0011
        /*00a6*/ 	.short	0x0058
        /*00a8*/ 	.byte	0x00, 0xf0, 0x11, 0x00


	//----- nvinfo : EIATTR_KPARAM_INFO
	.align		4
.L_28:
        /*00ac*/ 	.byte	0x04, 0x17
        /*00ae*/ 	.short	(.L_30 - .L_29)
.L_29:
        /*00b0*/ 	.word	0x00000000
        /*00b4*/ 	.short	0x0010
        /*00b6*/ 	.short	0x0054
        /*00b8*/ 	.byte	0x00, 0xf0, 0x11, 0x00


	//----- nvinfo : EIATTR_KPARAM_INFO
	.align		4
.L_30:
        /*00bc*/ 	.byte	0x04, 0x17
        /*00be*/ 	.short	(.L_32 - .L_31)
.L_31:
        /*00c0*/ 	.word	0x00000000
        /*00c4*/ 	.short	0x000f
        /*00c6*/ 	.short	0x0050
        /*00c8*/ 	.byte	0x00, 0xf0, 0x11, 0x00


	//----- nvinfo : EIATTR_KPARAM_INFO
	.align		4
.L_32:
        /*00cc*/ 	.byte	0x04, 0x17
        /*00ce*/ 	.short	(.L_34 - .L_33)
.L_33:
        /*00d0*/ 	.word	0x00000000
        /*00d4*/ 	.short	0x000e
        /*00d6*/ 	.short	0x004c
        /*00d8*/ 	.byte	0x00, 0xf0, 0x11, 0x00


	//----- nvinfo : EIATTR_KPARAM_INFO
	.align		4
.L_34:
        /*00dc*/ 	.byte	0x04, 0x17
        /*00de*/ 	.short	(.L_36 - .L_35)
.L_35:
        /*00e0*/ 	.word	0x00000000
        /*00e4*/ 	.short	0x000d
        /*00e6*/ 	.short	0x0048
        /*00e8*/ 	.byte	0x00, 0xf0, 0x11, 0x00


	//----- nvinfo : EIATTR_KPARAM_INFO
	.align		4
.L_36:
        /*00ec*/ 	.byte	0x04, 0x17
        /*00ee*/ 	.short	(.L_38 - .L_37)
.L_37:
        /*00f0*/ 	.word	0x00000000
        /*00f4*/ 	.short	0x000c
        /*00f6*/ 	.short	0x0044
        /*00f8*/ 	.byte	0x00, 0xf0, 0x11, 0x00


	//----- nvinfo : EIATTR_KPARAM_INFO
	.align		4
.L_38:
        /*00fc*/ 	.byte	0x04, 0x17
        /*00fe*/ 	.short	(.L_40 - .L_39)
.L_39:
        /*0100*/ 	.word	0x00000000
        /*0104*/ 	.short	0x000b
        /*0106*/ 	.short	0x0040
        /*0108*/ 	.byte	0x00, 0xf0, 0x11, 0x00


	//----- nvinfo : EIATTR_KPARAM_INFO
	.align		4
.L_40:
        /*010c*/ 	.byte	0x04, 0x17
        /*010e*/ 	.short	(.L_42 - .L_41)
.L_41:
        /*0110*/ 	.word	0x00000000
        /*0114*/ 	.short	0x000a
        /*0116*/ 	.short	0x003c
        /*0118*/ 	.byte	0x00, 0xf0, 0x11, 0x00


	//----- nvinfo : EIATTR_KPARAM_INFO
	.align		4
.L_42:
        /*011c*/ 	.byte	0x04, 0x17
        /*011e*/ 	.short	(.L_44 - .L_43)
.L_43:
        /*0120*/ 	.word	0x00000000
        /*0124*/ 	.short	0x0009
        /*0126*/ 	.short	0x0038
        /*0128*/ 	.byte	0x00, 0xf0, 0x11, 0x00


	//----- nvinfo : EIATTR_KPARAM_INFO
	.align		4
.L_44:
        /*012c*/ 	.byte	0x04, 0x17
        /*012e*/ 	.short	(.L_46 - .L_45)
.L_45:
        /*0130*/ 	.word	0x00000000
        /*0134*/ 	.short	0x0008
        /*0136*/ 	.short	0x0034
        /*0138*/ 	.byte	0x00, 0xf0, 0x11, 0x00


	//----- nvinfo : EIATTR_KPARAM_INFO
	.align		4
.L_46:
        /*013c*/ 	.byte	0x04, 0x17
        /*013e*/ 	.short	(.L_48 - .L_47)
.L_47:
        /*0140*/ 	.word	0x00000000
        /*0144*/ 	.short	0x0007
        /*0146*/ 	.short	0x0030
        /*0148*/ 	.byte	0x00, 0xf0, 0x11, 0x00


	//----- nvinfo : EIATTR_KPARAM_INFO
	.align		4
.L_48:
        /*014c*/ 	.byte	0x04, 0x17
        /*014e*/ 	.short	(.L_50 - .L_49)
.L_49:
        /*0150*/ 	.word	0x00000000
        /*0154*/ 	.short	0x0006
        /*0156*/ 	.short	0x002c
        /*0158*/ 	.byte	0x00, 0xf0, 0x11, 0x00


	//----- nvinfo : EIATTR_KPARAM_INFO
	.align		4
.L_50:
        /*015c*/ 	.byte	0x04, 0x17
        /*015e*/ 	.short	(.L_52 - .L_51)
.L_51:
        /*0160*/ 	.word	0x00000000
        /*0164*/ 	.short	0x0005
        /*0166*/ 	.short	0x0028
        /*0168*/ 	.byte	0x00, 0xf0, 0x11, 0x00


	//----- nvinfo : EIATTR_KPARAM_INFO
	.align		4
.L_52:
        /*016c*/ 	.byte	0x04, 0x17
        /*016e*/ 	.short	(.L_54 - .L_53)
.L_53:
        /*0170*/ 	.word	0x00000000
        /*0174*/ 	.short	0x0004
        /*0176*/ 	.short	0x0020
        /*0178*/ 	.byte	0x00, 0xf4, 0x21, 0x00


	//----- nvinfo : EIATTR_KPARAM_INFO
	.align		4
.L_54:
        /*017c*/ 	.byte	0x04, 0x17
        /*017e*/ 	.short	(.L_56 - .L_55)
.L_55:
        /*0180*/ 	.word	0x00000000
        /*0184*/ 	.short	0x0003
        /*0186*/ 	.short	0x0018
        /*0188*/ 	.byte	0x00, 0xf4, 0x21, 0x00


	//----- nvinfo : EIATTR_KPARAM_INFO
	.align		4
.L_56:
        /*018c*/ 	.byte	0x04, 0x17
        /*018e*/ 	.short	(.L_58 - .L_57)
.L_57:
        /*0190*/ 	.word	0x00000000
        /*0194*/ 	.short	0x0002
        /*0196*/ 	.short	0x0010
        /*0198*/ 	.byte	0x00, 0xf4, 0x21, 0x00


	//----- nvinfo : EIATTR_KPARAM_INFO
	.align		4
.L_58:
        /*019c*/ 	.byte	0x04, 0x17
        /*019e*/ 	.short	(.L_60 - .L_59)
.L_59:
        /*01a0*/ 	.word	0x00000000
        /*01a4*/ 	.short	0x0001
        /*01a6*/ 	.short	0x0008
        /*01a8*/ 	.byte	0x00, 0xf4, 0x21, 0x00


	//----- nvinfo : EIATTR_KPARAM_INFO
	.align		4
.L_60:
        /*01ac*/ 	.byte	0x04, 0x17
        /*01ae*/ 	.short	(.L_62 - .L_61)
.L_61:
        /*01b0*/ 	.word	0x00000000
        /*01b4*/ 	.short	0x0000
        /*01b6*/ 	.short	0x0000
        /*01b8*/ 	.byte	0x00, 0xf4, 0x21, 0x00


	//----- nvinfo : EIATTR_MAXREG_COUNT
	.align		4
.L_62:
        /*01bc*/ 	.byte	0x03, 0x1b
        /*01be*/ 	.short	0x00ff


	//----- nvinfo : EIATTR_NUM_BARRIERS
	.align		4
        /*01c0*/ 	.byte	0x02, 0x4c
        /*01c2*/ 	.byte	0x01
	.zero		1


	//----- nvinfo : EIATTR_ANNOTATIONS
	.align		4
        /*01c4*/ 	.byte	0x04, 0x55
        /*01c6*/ 	.short	(.L_64 - .L_63)


	//   ....[0]....
.L_63:
        /*01c8*/ 	.word	0x00000001
        /*01cc*/ 	.byte	0x30, 0x10, 0x00, 0x00, 0x01, 0x00, 0x00, 0x00, 0x70, 0x11, 0x00, 0x00, 0x01, 0x00, 0x00, 0x00
        /*01dc*/ 	.byte	0xf0, 0x1c, 0x00, 0x00, 0x01, 0x00, 0x00, 0x00, 0x00, 0x1d, 0x00, 0x00


	//----- nvinfo : EIATTR_MERCURY_ISA_VERSION
	.align		4
.L_64:
        /*01e8*/ 	.byte	0x03, 0x5f
        /*01ea*/ 	.short	0x0000


	//----- nvinfo : EIATTR_COOP_GROUP_MASK_REGIDS
	.align		4
        /*01ec*/ 	.byte	0x04, 0x29
        /*01ee*/ 	.short	(.L_66 - .L_65)


	//   ....[0]....
.L_65:
        /*01f0*/ 	.word	0xffffffff


	//   ....[1]....
        /*01f4*/ 	.word	0xffffffff


	//   ....[2]....
        /*01f8*/ 	.word	0xffffffff


	//   ....[3]....
        /*01fc*/ 	.word	0xffffffff


	//   ....[4]....
        /*0200*/ 	.word	0xffffffff


	//   ....[5]....
        /*0204*/ 	.word	0xffffffff


	//   ....[6]....
        /*0208*/ 	.word	0xffffffff


	//   ....[7]....
        /*020c*/ 	.word	0xffffffff


	//----- nvinfo : EIATTR_COOP_GROUP_INSTR_OFFSETS
	.align		4
.L_66:
        /*0210*/ 	.byte	0x04, 0x28
        /*0212*/ 	.short	(.L_68 - .L_67)


	//   ....[0]....
.L_67:
        /*0214*/ 	.word	0x00003550


	//   ....[1]....
        /*0218*/ 	.word	0x00003650


	//   ....[2]....
        /*021c*/ 	.word	0x00003660


	//   ....[3]....
        /*0220*/ 	.word	0x00003730


	//   ....[4]....
        /*0224*/ 	.word	0x00004600


	//   ....[5]....
        /*0228*/ 	.word	0x00004610


	//   ....[6]....
        /*022c*/ 	.word	0x00004710


	//   ....[7]....
        /*0230*/ 	.word	0x00004730


	//----- nvinfo : EIATTR_EXIT_INSTR_OFFSETS
	.align		4
.L_68:
        /*0234*/ 	.byte	0x04, 0x1c
        /*0236*/ 	.short	(.L_70 - .L_69)


	//   ....[0]....
.L_69:
        /*0238*/ 	.word	0x000060d0


	//   ....[1]....
        /*023c*/ 	.word	0x00006170


	//----- nvinfo : EIATTR_REQNTID
	.align		4
.L_70:
        /*0240*/ 	.byte	0x04, 0x10
        /*0242*/ 	.short	(.L_72 - .L_71)
.L_71:
        /*0244*/ 	.word	0x00000080
        /*0248*/ 	.word	0x00000001
        /*024c*/ 	.word	0x00000001
.L_72:


//--------------------- .nv.callgraph             --------------------------
	.section	.nv.callgraph,"",@"SHT_CUDA_CALLGRAPH"
	.align	4
	.sectionentsize	8
	.align		4
        /*0000*/ 	.word	0x00000000
	.align		4
        /*0004*/ 	.word	0xffffffff
	.align		4
        /*0008*/ 	.word	0x00000000
	.align		4
        /*000c*/ 	.word	0xfffffffe
	.align		4
        /*0010*/ 	.word	0x00000000
	.align		4
        /*0014*/ 	.word	0xfffffffd
	.align		4
        /*0018*/ 	.word	0x00000000
	.align		4
        /*001c*/ 	.word	0xfffffffc


//--------------------- .nv.rel.action            --------------------------
	.section	.nv.rel.action,"",@"SHT_CUDA_RELOCINFO"
	.align	8
	.sectionentsize	8
        /*0000*/ 	.byte	0x73, 0x00, 0x00, 0x00, 0x00, 0x00, 0x00, 0x00, 0x00, 0x00, 0x00, 0x11, 0x25, 0x00, 0x05, 0x36


//--------------------- .nv.constant4             --------------------------
	.section	.nv.constant4,"a",@progbits
	.align	8
	.align		8
.nv.constant4:
        /*0000*/ 	.dword	_$_str


//--------------------- .nv.constant0.attn_fwd    --------------------------
	.section	.nv.constant0.attn_fwd,"a",@progbits
	.sectionflags	@""
	.align	4
.nv.constant0.attn_fwd:
	.zero		488


//--------------------- .text.attn_fwd            --------------------------
	.section	.text.attn_fwd,"ax",@progbits
	.sectioninfo	@"SHI_REGISTERS=255"
	.align	128
        .global         attn_fwd
        .type           attn_fwd,@function
        .size           attn_fwd,(.L_x_4 - attn_fwd)
        .other          attn_fwd,@"STO_CUDA_ENTRY STV_DEFAULT"
attn_fwd:
.text.attn_fwd:
[----:B------:R-:W-:Y:S02]  /*0000*/  IMAD.MOV.U32 R1, RZ, RZ, c[0x0][0x28] ;  /* 0x00000a00ff017624 */ /* 0x000fe400078e00ff */
[----:B------:R-:W0:Y:S01]  /*0010*/  S2R R16, SR_CTAID.X ;  /* 0x0000000000107919 */ /* 0x000e220000002500 */
[----:B------:R-:W-:Y:S01]  /*0020*/  IMAD.MOV.U32 R51, RZ, RZ, c[0x0][0x198] ;  /* 0x00006600ff337624 */ /* 0x000fe200078e00ff */
[----:B------:R-:W-:Y:S01]  /*0030*/  ULDC.64 UR6, c[0x0][0x118] ;  /* 0x0000460000067ab9 */ /* 0x000fe20000000a00 */
[----:B------:R-:W-:Y:S01]  /*0040*/  IADD3 R1, R1, -0x10, RZ ;  /* 0xfffffff001017810 */ /* 0x000fe20007ffe0ff */
[----:B------:R-:W1:Y:S04]  /*0050*/  S2R R44, SR_TID.X ;  /* 0x00000000002c7919 */ /* 0x000e680000002100 */
[----:B------:R-:W2:Y:S01]  /*0060*/  S2R R48, SR_CTAID.Y ;  /* 0x0000000000307919 */ /* 0x000ea20000002600 */
[----:B0-----:R-:W-:Y:S01]  /*0070*/  IMAD.SHL.U32 R16, R16, 0x40, RZ ;  /* 0x0000004010107824 */ /* 0x001fe200078e00ff */
[----:B-1----:R-:W-:-:S04]  /*0080*/  SHF.R.U32.HI R2, RZ, 0x6, R44 ;  /* 0x00000006ff027819 */ /* 0x002fc8000001162c */
[----:B------:R-:W-:Y:S01]  /*0090*/  LOP3.LUT R3, R16, 0x3f, R44, 0xf8, !PT ;  /* 0x0000003f10037812 */ /* 0x000fe200078ef82c */
[----:B--2---:R-:W-:Y:S01]  /*00a0*/  IMAD R0, R48, c[0x0][0x190], RZ ;  /* 0x0000640030007a24 */ /* 0x004fe200078e02ff */
[----:B------:R-:W-:-:S03]  /*00b0*/  SGXT.U32 R46, R2, 0x1 ;  /* 0x00000001022e781a */ /* 0x000fc60000000000 */
[----:B------:R-:W-:Y:S02]  /*00c0*/  IMAD R3, R3, c[0x0][0x194], RZ ;  /* 0x0000650003037a24 */ /* 0x000fe400078e02ff */
[----:B------:R-:W-:Y:S02]  /*00d0*/  IMAD.SHL.U32 R2, R0, 0x2, RZ ;  /* 0x0000000200027824 */ /* 0x000fe400078e00ff */
[----:B------:R-:W-:Y:S02]  /*00e0*/  IMAD.SHL.U32 R5, R3, 0x2, RZ ;  /* 0x0000000203057824 */ /* 0x000fe400078e00ff */
[----:B------:R-:W-:Y:S02]  /*00f0*/  IMAD R6, R46, c[0x0][0x198], RZ ;  /* 0x000066002e067a24 */ /* 0x000fe400078e02ff */
[----:B------:R-:W-:Y:S01]  /*0100*/  IMAD.HI R0, R0, 0x2, RZ ;  /* 0x0000000200007827 */ /* 0x000fe200078e02ff */
[----:B------:R-:W-:-:S03]  /*0110*/  IADD3 R47, P0, P1, R5, c[0x0][0x160], R2 ;  /* 0x00005800052f7a10 */ /* 0x000fc6000791e002 */
[----:B------:R-:W-:-:S04]  /*0120*/  IMAD.HI R3, R3, 0x2, RZ ;  /* 0x0000000203037827 */ /* 0x000fc800078e02ff */
[----:B------:R-:W-:Y:S01]  /*0130*/  IMAD R5, R51, 0x2, R6 ;  /* 0x0000000233057824 */ /* 0x000fe200078e0206 */
[----:B------:R-:W-:Y:S02]  /*0140*/  IADD3.X R49, R3, c[0x0][0x164], R0, P0, P1 ;  /* 0x0000590003317a10 */ /* 0x000fe400007e2400 */
[CC--:B------:R-:W-:Y:S01]  /*0150*/  LEA R2, P0, R6.reuse, R47.reuse, 0x1 ;  /* 0x0000002f06027211 */ /* 0x0c0fe200078008ff */
[----:B------:R-:W-:Y:S01]  /*0160*/  IMAD R0, R51, 0x2, R5 ;  /* 0x0000000233007824 */ /* 0x000fe200078e0205 */
[----:B------:R-:W-:Y:S02]  /*0170*/  LEA R4, P1, R5, R47, 0x1 ;  /* 0x0000002f05047211 */ /* 0x000fe400078208ff */
[----:B------:R-:W-:Y:S01]  /*0180*/  LEA.HI.X.SX32 R3, R6, R49, 0x1, P0 ;  /* 0x0000003106037211 */ /* 0x000fe200000f0eff */
[----:B------:R-:W-:Y:S01]  /*0190*/  IMAD R9, R51, 0x2, R0 ;  /* 0x0000000233097824 */ /* 0x000fe200078e0200 */
[C---:B------:R-:W-:Y:S02]  /*01a0*/  LEA R6, P0, R0.reuse, R47, 0x1 ;  /* 0x0000002f00067211 */ /* 0x040fe400078008ff */
[-C--:B------:R-:W-:Y:S01]  /*01b0*/  LEA.HI.X.SX32 R5, R5, R49.reuse, 0x1, P1 ;  /* 0x0000003105057211 */ /* 0x080fe200008f0eff */
[----:B------:R0:W2:Y:S01]  /*01c0*/  LDG.E.U16 R21, [R2.64] ;  /* 0x0000000602157981 */ /* 0x0000a2000c1e1500 */
[----:B------:R-:W-:-:S02]  /*01d0*/  LEA.HI.X.SX32 R7, R0, R49, 0x1, P0 ;  /* 0x0000003100077211 */ /* 0x000fc400000f0eff */
[----:B------:R-:W-:Y:S01]  /*01e0*/  LEA R0, R51, R9, 0x1 ;  /* 0x0000000933007211 */ /* 0x000fe200078e08ff */
[----:B------:R1:W3:Y:S01]  /*01f0*/  LDG.E.U16 R20, [R4.64] ;  /* 0x0000000604147981 */ /* 0x0002e2000c1e1500 */
[-C--:B------:R-:W-:Y:S02]  /*0200*/  LEA R8, P0, R9, R47.reuse, 0x1 ;  /* 0x0000002f09087211 */ /* 0x080fe400078008ff */
[C---:B------:R-:W-:Y:S01]  /*0210*/  LEA R10, P1, R0.reuse, R47, 0x1 ;  /* 0x0000002f000a7211 */ /* 0x040fe200078208ff */
[----:B------:R-:W-:Y:S01]  /*0220*/  IMAD R13, R51, 0x2, R0 ;  /* 0x00000002330d7824 */ /* 0x000fe200078e0200 */
[-C--:B------:R-:W-:Y:S01]  /*0230*/  LEA.HI.X.SX32 R9, R9, R49.reuse, 0x1, P0 ;  /* 0x0000003109097211 */ /* 0x080fe200000f0eff */
[----:B------:R4:W5:Y:S01]  /*0240*/  LDG.E.U16 R22, [R6.64] ;  /* 0x0000000606167981 */ /* 0x000962000c1e1500 */
[----:B------:R-:W-:Y:S01]  /*0250*/  LEA.HI.X.SX32 R11, R0, R49, 0x1, P1 ;  /* 0x00000031000b7211 */ /* 0x000fe200008f0eff */
[----:B------:R-:W-:Y:S01]  /*0260*/  IMAD R0, R51, 0x2, R13 ;  /* 0x0000000233007824 */ /* 0x000fe200078e020d */
[----:B------:R-:W-:Y:S01]  /*0270*/  LEA R12, P0, R13, R47, 0x1 ;  /* 0x0000002f0d0c7211 */ /* 0x000fe200078008ff */
[----:B------:R4:W3:Y:S02]  /*0280*/  LDG.E.U16 R23, [R8.64] ;  /* 0x0000000608177981 */ /* 0x0008e4000c1e1500 */
[----:B-1----:R-:W-:Y:S01]  /*0290*/  IMAD R5, R51, 0x2, R0 ;  /* 0x0000000233057824 */ /* 0x002fe200078e0200 */
[----:B------:R-:W-:Y:S01]  /*02a0*/  LEA.HI.X.SX32 R13, R13, R49, 0x1, P0 ;  /* 0x000000310d0d7211 */ /* 0x000fe200000f0eff */
[----:B------:R1:W3:Y:S01]  /*02b0*/  LDG.E.U16 R25, [R10.64] ;  /* 0x000000060a197981 */ /* 0x0002e2000c1e1500 */
[----:B0-----:R-:W-:-:S03]  /*02c0*/  LEA R2, P0, R0, R47, 0x1 ;  /* 0x0000002f00027211 */ /* 0x001fc600078008ff */
[----:B------:R0:W5:Y:S01]  /*02d0*/  LDG.E.U16 R24, [R12.64] ;  /* 0x000000060c187981 */ /* 0x000162000c1e1500 */
[----:B------:R-:W-:Y:S01]  /*02e0*/  LEA.HI.X.SX32 R3, R0, R49, 0x1, P0 ;  /* 0x0000003100037211 */ /* 0x000fe200000f0eff */
[----:B------:R-:W-:Y:S01]  /*02f0*/  IMAD R0, R51, 0x2, R5 ;  /* 0x0000000233007824 */ /* 0x000fe200078e0205 */
[----:B------:R-:W-:-:S03]  /*0300*/  LEA R4, P0, R5, R47, 0x1 ;  /* 0x0000002f05047211 */ /* 0x000fc600078008ff */
[----:B------:R-:W-:Y:S01]  /*0310*/  IMAD R14, R51, 0x2, R0 ;  /* 0x00000002330e7824 */ /* 0x000fe200078e0200 */
[C---:B----4-:R-:W-:Y:S01]  /*0320*/  LEA R6, P1, R0.reuse, R47, 0x1 ;  /* 0x0000002f00067211 */ /* 0x050fe200078208ff */
[----:B------:R4:W5:Y:S01]  /*0330*/  LDG.E.U16 R26, [R2.64] ;  /* 0x00000006021a7981 */ /* 0x000962000c1e1500 */
[-C--:B------:R-:W-:Y:S02]  /*0340*/  LEA.HI.X.SX32 R5, R5, R49.reuse, 0x1, P0 ;  /* 0x0000003105057211 */ /* 0x080fe400000f0eff */
[----:B------:R-:W-:Y:S01]  /*0350*/  LEA.HI.X.SX32 R7, R0, R49, 0x1, P1 ;  /* 0x0000003100077211 */ /* 0x000fe200008f0eff */
[C---:B------:R-:W-:Y:S01]  /*0360*/  IMAD R0, R51.reuse, 0x2, R14 ;  /* 0x0000000233007824 */ /* 0x040fe200078e020e */
[C---:B------:R-:W-:Y:S01]  /*0370*/  LEA R8, P0, R14.reuse, R47, 0x1 ;  /* 0x0000002f0e087211 */ /* 0x040fe200078008ff */
[----:B------:R4:W5:Y:S02]  /*0380*/  LDG.E.U16 R27, [R4.64] ;  /* 0x00000006041b7981 */ /* 0x000964000c1e1500 */
[----:B0-----:R-:W-:Y:S01]  /*0390*/  IMAD R13, R51, 0x2, R0 ;  /* 0x00000002330d7824 */ /* 0x001fe200078e0200 */
[----:B------:R-:W-:Y:S01]  /*03a0*/  LEA.HI.X.SX32 R9, R14, R49, 0x1, P0 ;  /* 0x000000310e097211 */ /* 0x000fe200000f0eff */
[----:B------:R0:W5:Y:S01]  /*03b0*/  LDG.E.U16 R29, [R6.64] ;  /* 0x00000006061d7981 */ /* 0x000162000c1e1500 */
[----:B-1----:R-:W-:-:S03]  /*03c0*/  LEA R10, P0, R0, R47, 0x1 ;  /* 0x0000002f000a7211 */ /* 0x002fc600078008ff */
[----:B------:R1:W5:Y:S01]  /*03d0*/  LDG.E.U16 R28, [R8.64] ;  /* 0x00000006081c7981 */ /* 0x000362000c1e1500 */
[----:B------:R-:W-:Y:S02]  /*03e0*/  LEA.HI.X.SX32 R11, R0, R49, 0x1, P0 ;  /* 0x00000031000b7211 */ /* 0x000fe400000f0eff */
[----:B------:R-:W-:Y:S02]  /*03f0*/  LEA R0, R51, R13, 0x1 ;  /* 0x0000000d33007211 */ /* 0x000fe400078e08ff */
[-C--:B----4-:R-:W-:Y:S01]  /*0400*/  LEA R2, P0, R13, R47.reuse, 0x1 ;  /* 0x0000002f0d027211 */ /* 0x090fe200078008ff */
[----:B------:R4:W5:Y:S01]  /*0410*/  LDG.E.U16 R30, [R10.64] ;  /* 0x000000060a1e7981 */ /* 0x000962000c1e1500 */
[C---:B------:R-:W-:Y:S01]  /*0420*/  LEA R12, P1, R0.reuse, R47, 0x1 ;  /* 0x0000002f000c7211 */ /* 0x040fe200078208ff */
[----:B------:R-:W-:Y:S01]  /*0430*/  IMAD R14, R51, 0x2, R0 ;  /* 0x00000002330e7824 */ /* 0x000fe200078e0200 */
[-C--:B------:R-:W-:Y:S02]  /*0440*/  LEA.HI.X.SX32 R3, R13, R49.reuse, 0x1, P0 ;  /* 0x000000310d037211 */ /* 0x080fe400000f0eff */
[----:B------:R-:W-:Y:S01]  /*0450*/  LEA.HI.X.SX32 R13, R0, R49, 0x1, P1 ;  /* 0x00000031000d7211 */ /* 0x000fe200008f0eff */
[C---:B------:R-:W-:Y:S01]  /*0460*/  IMAD R0, R51.reuse, 0x2, R14 ;  /* 0x0000000233007824 */ /* 0x040fe200078e020e */
[C---:B------:R-:W-:Y:S01]  /*0470*/  LEA R4, P0, R14.reuse, R47, 0x1 ;  /* 0x0000002f0e047211 */ /* 0x040fe200078008ff */
[----:B------:R4:W5:Y:S02]  /*0480*/  LDG.E.U16 R31, [R2.64] ;  /* 0x00000006021f7981 */ /* 0x000964000c1e1500 */
[C---:B-1----:R-:W-:Y:S01]  /*0490*/  IMAD R9, R51.reuse, 0x2, R0 ;  /* 0x0000000233097824 */ /* 0x042fe200078e0200 */
[----:B------:R-:W-:Y:S01]  /*04a0*/  LEA.HI.X.SX32 R5, R14, R49, 0x1, P0 ;  /* 0x000000310e057211 */ /* 0x000fe200000f0eff */
[----:B------:R1:W5:Y:S01]  /*04b0*/  LDG.E.U16 R33, [R12.64] ;  /* 0x000000060c217981 */ /* 0x000362000c1e1500 */
[----:B0-----:R-:W-:Y:S01]  /*04c0*/  LEA R6, P0, R0, R47, 0x1 ;  /* 0x0000002f00067211 */ /* 0x001fe200078008ff */
[----:B------:R-:W-:-:S02]  /*04d0*/  IMAD R14, R51, 0x2, R9 ;  /* 0x00000002330e7824 */ /* 0x000fc400078e0209 */
[----:B------:R0:W5:Y:S01]  /*04e0*/  LDG.E.U16 R32, [R4.64] ;  /* 0x0000000604207981 */ /* 0x000162000c1e1500 */
[----:B------:R-:W-:Y:S01]  /*04f0*/  LEA.HI.X.SX32 R7, R0, R49, 0x1, P0 ;  /* 0x0000003100077211 */ /* 0x000fe200000f0eff */
[----:B------:R-:W-:-:S04]  /*0500*/  IMAD R0, R51, 0x2, R14 ;  /* 0x0000000233007824 */ /* 0x000fc800078e020e */
[----:B------:R-:W-:Y:S01]  /*0510*/  IMAD R15, R51, 0x2, R0 ;  /* 0x00000002330f7824 */ /* 0x000fe200078e0200 */
[----:B------:R-:W-:Y:S01]  /*0520*/  LEA R8, P0, R9, R47, 0x1 ;  /* 0x0000002f09087211 */ /* 0x000fe200078008ff */
[----:B------:R0:W5:Y:S02]  /*0530*/  LDG.E.U16 R34, [R6.64] ;  /* 0x0000000606227981 */ /* 0x000164000c1e1500 */
[----:B------:R-:W-:Y:S01]  /*0540*/  IMAD R17, R51, 0x2, R15 ;  /* 0x0000000233117824 */ /* 0x000fe200078e020f */
[----:B------:R-:W-:Y:S02]  /*0550*/  LEA.HI.X.SX32 R9, R9, R49, 0x1, P0 ;  /* 0x0000003109097211 */ /* 0x000fe400000f0eff */
[----:B----4-:R-:W-:Y:S02]  /*0560*/  LEA R2, P0, R0, R47, 0x1 ;  /* 0x0000002f00027211 */ /* 0x010fe400078008ff */
[----:B-1----:R-:W-:Y:S01]  /*0570*/  LEA R13, R51, R17, 0x1 ;  /* 0x00000011330d7211 */ /* 0x002fe200078e08ff */
[----:B------:R1:W4:Y:S01]  /*0580*/  LDG.E.U16 R35, [R8.64] ;  /* 0x0000000608237981 */ /* 0x000322000c1e1500 */
[----:B------:R-:W-:-:S02]  /*0590*/  LEA R10, P1, R14, R47, 0x1 ;  /* 0x0000002f0e0a7211 */ /* 0x000fc400078208ff */
[-C--:B------:R-:W-:Y:S01]  /*05a0*/  LEA.HI.X.SX32 R3, R0, R49.reuse, 0x1, P0 ;  /* 0x0000003100037211 */ /* 0x080fe200000f0eff */
[----:B------:R-:W-:Y:S01]  /*05b0*/  IMAD R0, R51, 0x2, R13 ;  /* 0x0000000233007824 */ /* 0x000fe200078e020d */
[----:B------:R-:W-:-:S03]  /*05c0*/  LEA.HI.X.SX32 R11, R14, R49, 0x1, P1 ;  /* 0x000000310e0b7211 */ /* 0x000fc600008f0eff */
[----:B------:R-:W-:Y:S01]  /*05d0*/  IMAD R14, R51, 0x2, R0 ;  /* 0x00000002330e7824 */ /* 0x000fe200078e0200 */
[----:B0-----:R-:W-:Y:S01]  /*05e0*/  LEA R4, P0, R15, R47, 0x1 ;  /* 0x0000002f0f047211 */ /* 0x001fe200078008ff */
[----:B------:R0:W4:Y:S02]  /*05f0*/  LDG.E.U16 R37, [R10.64] ;  /* 0x000000060a257981 */ /* 0x000124000c1e1500 */
[----:B------:R-:W-:Y:S01]  /*0600*/  IMAD R18, R51, 0x2, R14 ;  /* 0x0000000233127824 */ /* 0x000fe200078e020e */
[----:B------:R-:W-:Y:S01]  /*0610*/  LEA.HI.X.SX32 R5, R15, R49, 0x1, P0 ;  /* 0x000000310f057211 */ /* 0x000fe200000f0eff */
[----:B------:R1:W4:Y:S01]  /*0620*/  LDG.E.U16 R36, [R2.64] ;  /* 0x0000000602247981 */ /* 0x000322000c1e1500 */
[CC--:B------:R-:W-:Y:S02]  /*0630*/  LEA R6, P0, R0.reuse, R47.reuse, 0x1 ;  /* 0x0000002f00067211 */ /* 0x0c0fe400078008ff */
[----:B------:R-:W-:Y:S01]  /*0640*/  LEA R12, P1, R13, R47, 0x1 ;  /* 0x0000002f0d0c7211 */ /* 0x000fe200078208ff */
[----:B------:R1:W4:Y:S01]  /*0650*/  LDG.E.U16 R38, [R4.64] ;  /* 0x0000000604267981 */ /* 0x000322000c1e1500 */
[----:B0-----:R-:W-:Y:S01]  /*0660*/  IMAD R11, R51, 0x2, R18 ;  /* 0x00000002330b7824 */ /* 0x001fe200078e0212 */
[----:B------:R-:W-:-:S03]  /*0670*/  LEA.HI.X.SX32 R7, R0, R49, 0x1, P0 ;  /* 0x0000003100077211 */ /* 0x000fc600000f0eff */
[C---:B------:R-:W-:Y:S01]  /*0680*/  IMAD R0, R51.reuse, 0x2, R11 ;  /* 0x0000000233007824 */ /* 0x040fe200078e020b */
[----:B-1----:R-:W-:Y:S01]  /*0690*/  LEA R8, P0, R14, R47, 0x1 ;  /* 0x0000002f0e087211 */ /* 0x002fe200078008ff */
[----:B------:R0:W4:Y:S02]  /*06a0*/  LDG.E.U16 R40, [R6.64] ;  /* 0x0000000606287981 */ /* 0x000124000c1e1500 */
[----:B------:R-:W-:Y:S01]  /*06b0*/  IMAD R2, R51, 0x2, R0 ;  /* 0x0000000233027824 */ /* 0x000fe200078e0200 */
[----:B------:R-:W-:-:S03]  /*06c0*/  LEA.HI.X.SX32 R13, R13, R49, 0x1, P1 ;  /* 0x000000310d0d7211 */ /* 0x000fc600008f0eff */
[----:B------:R-:W-:Y:S01]  /*06d0*/  IMAD R19, R51, 0x2, R2 ;  /* 0x0000000233137824 */ /* 0x000fe200078e0202 */
[----:B------:R-:W-:Y:S01]  /*06e0*/  LEA R10, P1, R11, R47, 0x1 ;  /* 0x0000002f0b0a7211 */ /* 0x000fe200078208ff */
[----:B------:R1:W4:Y:S01]  /*06f0*/  LDG.E.U16 R39, [R12.64] ;  /* 0x000000060c277981 */ /* 0x000322000c1e1500 */
[----:B------:R-:W-:Y:S02]  /*0700*/  LEA.HI.X.SX32 R9, R14, R49, 0x1, P0 ;  /* 0x000000310e097211 */ /* 0x000fe400000f0eff */
[C---:B------:R-:W-:Y:S02]  /*0710*/  LEA R4, P0, R0.reuse, R47, 0x1 ;  /* 0x0000002f00047211 */ /* 0x040fe400078008ff */
[----:B------:R-:W-:Y:S01]  /*0720*/  LEA R3, R51, R19, 0x1 ;  /* 0x0000001333037211 */ /* 0x000fe200078e08ff */
[----:B------:R0:W4:Y:S01]  /*0730*/  LDG.E.U16 R41, [R8.64] ;  /* 0x0000000608297981 */ /* 0x000122000c1e1500 */
[-C--:B------:R-:W-:Y:S02]  /*0740*/  LEA.HI.X.SX32 R11, R11, R49.reuse, 0x1, P1 ;  /* 0x000000310b0b7211 */ /* 0x080fe400008f0eff */
[----:B------:R-:W-:Y:S01]  /*0750*/  LEA.HI.X.SX32 R5, R0, R49, 0x1, P0 ;  /* 0x0000003100057211 */ /* 0x000fe200000f0eff */
[----:B------:R-:W-:Y:S01]  /*0760*/  IMAD R0, R51, 0x2, R3 ;  /* 0x0000000233007824 */ /* 0x000fe200078e0203 */
[-C--:B------:R-:W-:Y:S01]  /*0770*/  LEA R14, P1, R3, R47.reuse, 0x1 ;  /* 0x0000002f030e7211 */ /* 0x080fe200078208ff */
[----:B------:R0:W4:Y:S01]  /*0780*/  LDG.E.U16 R43, [R10.64] ;  /* 0x000000060a2b7981 */ /* 0x000122000c1e1500 */
[----:B-1----:R-:W-:-:S02]  /*0790*/  LEA R12, P0, R2, R47, 0x1 ;  /* 0x0000002f020c7211 */ /* 0x002fc400078008ff */
[-C--:B------:R-:W-:Y:S01]  /*07a0*/  LEA.HI.X.SX32 R15, R3, R49.reuse, 0x1, P1 ;  /* 0x00000031030f7211 */ /* 0x080fe200008f0eff */
[----:B------:R-:W-:Y:S01]  /*07b0*/  IMAD R3, R51, 0x2, R0 ;  /* 0x0000000233037824 */ /* 0x000fe200078e0200 */
[----:B------:R-:W-:Y:S01]  /*07c0*/  LEA.HI.X.SX32 R13, R2, R49, 0x1, P0 ;  /* 0x00000031020d7211 */ /* 0x000fe200000f0eff */
[----:B------:R1:W4:Y:S01]  /*07d0*/  LDG.E.U16 R42, [R4.64] ;  /* 0x00000006042a7981 */ /* 0x000322000c1e1500 */
[CC--:B0-----:R-:W-:Y:S02]  /*07e0*/  LEA R8, P0, R0.reuse, R47.reuse, 0x1 ;  /* 0x0000002f00087211 */ /* 0x0c1fe400078008ff */
[----:B------:R-:W-:Y:S01]  /*07f0*/  LEA R10, P1, R3, R47, 0x1 ;  /* 0x0000002f030a7211 */ /* 0x000fe200078208ff */
[----:B------:R0:W4:Y:S01]  /*0800*/  LDG.E.U16 R45, [R14.64] ;  /* 0x000000060e2d7981 */ /* 0x000122000c1e1500 */
[----:B------:R-:W-:Y:S02]  /*0810*/  LEA.HI.X.SX32 R9, R0, R49, 0x1, P0 ;  /* 0x0000003100097211 */ /* 0x000fe400000f0eff */
[----:B------:R-:W-:Y:S01]  /*0820*/  LEA R2, P0, R17, R47, 0x1 ;  /* 0x0000002f11027211 */ /* 0x000fe200078008ff */
[----:B------:R-:W-:Y:S01]  /*0830*/  IMAD R0, R51, 0x2, R3 ;  /* 0x0000000233007824 */ /* 0x000fe200078e0203 */
[-C--:B------:R-:W-:Y:S01]  /*0840*/  LEA.HI.X.SX32 R11, R3, R49.reuse, 0x1, P1 ;  /* 0x00000031030b7211 */ /* 0x080fe200008f0eff */
[----:B------:R0:W4:Y:S01]  /*0850*/  LDG.E.U16 R12, [R12.64] ;  /* 0x000000060c0c7981 */ /* 0x000122000c1e1500 */
[----:B------:R-:W-:-:S02]  /*0860*/  LEA.HI.X.SX32 R3, R17, R49, 0x1, P0 ;  /* 0x0000003111037211 */ /* 0x000fc400000f0eff */
[CC--:B-1----:R-:W-:Y:S01]  /*0870*/  LEA R4, P0, R18.reuse, R47.reuse, 0x1 ;  /* 0x0000002f12047211 */ /* 0x0c2fe200078008ff */
[----:B------:R1:W4:Y:S01]  /*0880*/  LDG.E.U16 R9, [R8.64] ;  /* 0x0000000608097981 */ /* 0x000322000c1e1500 */
[C---:B------:R-:W-:Y:S02]  /*0890*/  LEA R6, P1, R19.reuse, R47, 0x1 ;  /* 0x0000002f13067211 */ /* 0x040fe400078208ff */
[----:B------:R-:W-:Y:S01]  /*08a0*/  LEA.HI.X.SX32 R5, R18, R49, 0x1, P0 ;  /* 0x0000003112057211 */ /* 0x000fe200000f0eff */
[----:B------:R1:W4:Y:S01]  /*08b0*/  LDG.E.U16 R10, [R10.64] ;  /* 0x000000060a0a7981 */ /* 0x000322000c1e1500 */
[C---:B0-----:R-:W-:Y:S02]  /*08c0*/  LEA R14, P0, R0.reuse, R47, 0x1 ;  /* 0x0000002f000e7211 */ /* 0x041fe400078008ff */
[-C--:B------:R-:W-:Y:S01]  /*08d0*/  LEA.HI.X.SX32 R7, R19, R49.reuse, 0x1, P1 ;  /* 0x0000003113077211 */ /* 0x080fe200008f0eff */
[----:B------:R0:W4:Y:S01]  /*08e0*/  LDG.E.U16 R3, [R2.64] ;  /* 0x0000000602037981 */ /* 0x000122000c1e1500 */
[----:B------:R-:W-:-:S03]  /*08f0*/  LEA.HI.X.SX32 R15, R0, R49, 0x1, P0 ;  /* 0x00000031000f7211 */ /* 0x000fc600000f0eff */
[----:B------:R0:W4:Y:S04]  /*0900*/  LDG.E.U16 R13, [R4.64] ;  /* 0x00000006040d7981 */ /* 0x000128000c1e1500 */
[----:B------:R-:W4:Y:S04]  /*0910*/  LDG.E.U16 R7, [R6.64] ;  /* 0x0000000606077981 */ /* 0x000f28000c1e1500 */
[----:B------:R0:W4:Y:S01]  /*0920*/  LDG.E.U16 R15, [R14.64] ;  /* 0x000000060e0f7981 */ /* 0x000122000c1e1500 */
[----:B-1----:R-:W-:Y:S02]  /*0930*/  LOP3.LUT R8, R44, 0x3f, RZ, 0xc0, !PT ;  /* 0x0000003f2c087812 */ /* 0x002fe400078ec0ff */
[----:B------:R-:W-:-:S03]  /*0940*/  SHF.R.S32.HI R0, RZ, 0x6, R44 ;  /* 0x00000006ff007819 */ /* 0x000fc6000001142c */
[----:B------:R-:W-:Y:S01]  /*0950*/  IMAD.SHL.U32 R11, R8, 0x2, RZ ;  /* 0x00000002080b7824 */ /* 0x000fe200078e00ff */
[----:B------:R-:W-:-:S04]  /*0960*/  SGXT R0, R0, 0x1 ;  /* 0x000000010000781a */ /* 0x000fc80000000200 */
[----:B------:R-:W-:-:S04]  /*0970*/  LOP3.LUT R0, R11, 0x90, R0, 0x78, !PT ;  /* 0x000000900b007812 */ /* 0x000fc800078e7800 */
[C---:B------:R-:W-:Y:S02]  /*0980*/  LOP3.LUT R52, R0.reuse, 0x20, RZ, 0x3c, !PT ;  /* 0x0000002000347812 */ /* 0x040fe400078e3cff */
[C---:B------:R-:W-:Y:S02]  /*0990*/  LOP3.LUT R50, R0.reuse, 0x40, RZ, 0x3c, !PT ;  /* 0x0000004000327812 */ /* 0x040fe400078e3cff */
[----:B------:R-:W-:Y:S02]  /*09a0*/  LOP3.LUT R252, R0, 0x60, RZ, 0x3c, !PT ;  /* 0x0000006000fc7812 */ /* 0x000fe400078e3cff */
[----:B0-----:R-:W-:-:S04]  /*09b0*/  IADD3 R4, R16, 0x40, RZ ;  /* 0x0000004010047810 */ /* 0x001fc80007ffe0ff */
[----:B------:R-:W-:Y:S01]  /*09c0*/  ISETP.GE.AND P0, PT, R4, 0x1, PT ;  /* 0x000000010400780c */ /* 0x000fe20003f06270 */
[----:B------:R-:W-:Y:S01]  /*09d0*/  IMAD.MOV.U32 R2, RZ, RZ, -0x800000 ;  /* 0xff800000ff027424 */ /* 0x000fe200078e00ff */
[----:B------:R-:W-:Y:S01]  /*09e0*/  MOV R64, 0xff800000 ;  /* 0xff80000000407802 */ /* 0x000fe20000000f00 */
[----:B------:R-:W-:Y:S01]  /*09f0*/  IMAD.MOV.U32 R5, RZ, RZ, 0x3f800000 ;  /* 0x3f800000ff057424 */ /* 0x000fe200078e00ff */
[----:B------:R-:W-:Y:S01]  /*0a00*/  CS2R R100, SRZ ;  /* 0x0000000000647805 */ /* 0x000fe2000001ff00 */
        /* <DEDUP_REMOVED lines=15> */
[C---:B------:R-:W-:Y:S01]  /*0b00*/  LOP3.LUT R4, R44.reuse, 0x60, RZ, 0xc0, !PT ;  /* 0x000000602c047812 */ /* 0x040fe200078ec0ff */
[C---:B------:R-:W-:Y:S01]  /*0b10*/  IMAD.SHL.U32 R66, R44.reuse, 0x2, RZ ;  /* 0x000000022c427824 */ /* 0x040fe200078e00ff */
[----:B------:R-:W-:Y:S01]  /*0b20*/  LOP3.LUT R14, R44, 0x1c, RZ, 0xc0, !PT ;  /* 0x0000001c2c0e7812 */ /* 0x000fe200078ec0ff */
[----:B--2---:R-:W-:Y:S04]  /*0b30*/  STS.U16 [R0], R21 ;  /* 0x0000001500007388 */ /* 0x004fe80000000400 */
[----:B---3--:R-:W-:Y:S04]  /*0b40*/  STS.U16 [R0+0x400], R25 ;  /* 0x0004001900007388 */ /* 0x008fe80000000400 */
[----:B-----5:R-:W-:Y:S04]  /*0b50*/  STS.U16 [R0+0x800], R29 ;  /* 0x0008001d00007388 */ /* 0x020fe80000000400 */
[----:B------:R-:W-:Y:S04]  /*0b60*/  STS.U16 [R0+0xc00], R33 ;  /* 0x000c002100007388 */ /* 0x000fe80000000400 */
[----:B----4-:R-:W-:Y:S04]  /*0b70*/  STS.U16 [R0+0x1000], R37 ;  /* 0x0010002500007388 */ /* 0x010fe80000000400 */
[----:B------:R-:W-:Y:S04]  /*0b80*/  STS.U16 [R0+0x1400], R39 ;  /* 0x0014002700007388 */ /* 0x000fe80000000400 */
        /* <DEDUP_REMOVED lines=17> */
[----:B------:R0:W-:Y:S04]  /*0ca0*/  STS.U16 [R50+0x1e00], R10 ;  /* 0x001e000a32007388 */ /* 0x0001e80000000400 */
[----:B------:R1:W-:Y:S04]  /*0cb0*/  STS.U16 [R252+0x300], R23 ;  /* 0x00030017fc007388 */ /* 0x0003e80000000400 */
[----:B------:R1:W-:Y:S04]  /*0cc0*/  STS.U16 [R252+0x700], R27 ;  /* 0x0007001bfc007388 */ /* 0x0003e80000000400 */
[----:B------:R1:W-:Y:S04]  /*0cd0*/  STS.U16 [R252+0xb00], R31 ;  /* 0x000b001ffc007388 */ /* 0x0003e80000000400 */
[----:B------:R1:W-:Y:S04]  /*0ce0*/  STS.U16 [R252+0xf00], R35 ;  /* 0x000f0023fc007388 */ /* 0x0003e80000000400 */
[----:B------:R1:W-:Y:S04]  /*0cf0*/  STS.U16 [R252+0x1300], R3 ;  /* 0x00130003fc007388 */ /* 0x0003e80000000400 */
[----:B------:R1:W-:Y:S04]  /*0d00*/  STS.U16 [R252+0x1700], R13 ;  /* 0x0017000dfc007388 */ /* 0x0003e80000000400 */
[----:B------:R1:W-:Y:S04]  /*0d10*/  STS.U16 [R252+0x1b00], R7 ;  /* 0x001b0007fc007388 */ /* 0x0003e80000000400 */
[----:B------:R1:W-:Y:S01]  /*0d20*/  STS.U16 [R252+0x1f00], R15 ;  /* 0x001f000ffc007388 */ /* 0x0003e20000000400 */
[----:B0-----:R-:W-:Y:S01]  /*0d30*/  IMAD.MOV.U32 R10, RZ, RZ, 0x3f800000 ;  /* 0x3f800000ff0a7424 */ /* 0x001fe200078e00ff */
[----:B------:R-:W-:Y:S05]  /*0d40*/  @!P0 BRA `(.L_x_0) ;  /* 0x00003b7000008947 */ /* 0x000fea0003800000 */
[C---:B------:R-:W-:Y:S01]  /*0d50*/  IMAD R5, R8.reuse, c[0x0][0x1a8], RZ ;  /* 0x00006a0008057a24 */ /* 0x040fe200078e02ff */
[----:B------:R-:W-:Y:S01]  /*0d60*/  SHF.R.U32.HI R12, RZ, 0x1, R4 ;  /* 0x00000001ff0c7819 */ /* 0x000fe20000011604 */
[----:B------:R-:W-:Y:S01]  /*0d70*/  IMAD R9, R8, c[0x0][0x1b4], RZ ;  /* 0x00006d0008097a24 */ /* 0x000fe200078e02ff */
[----:B------:R-:W-:Y:S01]  /*0d80*/  CS2R R100, SRZ ;  /* 0x0000000000647805 */ /* 0x000fe2000001ff00 */
[----:B------:R-:W-:Y:S01]  /*0d90*/  IMAD R8, R46, c[0x0][0x1a4], RZ ;  /* 0x000069002e087a24 */ /* 0x000fe200078e02ff */
[----:B-1----:R-:W-:Y:S01]  /*0da0*/  LEA.HI R15, R14, R12, RZ, 0x1e ;  /* 0x0000000c0e0f7211 */ /* 0x002fe200078ff0ff */
[----:B------:R-:W-:Y:S01]  /*0db0*/  IMAD.MOV.U32 R31, RZ, RZ, c[0x0][0x1a4] ;  /* 0x00006900ff1f7624 */ /* 0x000fe200078e00ff */
[----:B------:R-:W-:Y:S01]  /*0dc0*/  CS2R R102, SRZ ;  /* 0x0000000000667805 */ /* 0x000fe2000001ff00 */
[----:B------:R-:W-:Y:S01]  /*0dd0*/  IMAD R2, R48, c[0x0][0x1a0], RZ ;  /* 0x0000680030027a24 */ /* 0x000fe200078e02ff */
[----:B------:R-:W-:Y:S01]  /*0de0*/  CS2R R124, SRZ ;  /* 0x00000000007c7805 */ /* 0x000fe2000001ff00 */
[----:B------:R-:W-:Y:S01]  /*0df0*/  IMAD R10, R31, 0x2, R8 ;  /* 0x000000021f0a7824 */ /* 0x000fe200078e0208 */
[----:B------:R-:W-:Y:S01]  /*0e00*/  CS2R R126, SRZ ;  /* 0x00000000007e7805 */ /* 0x000fe2000001ff00 */
[C---:B------:R-:W-:Y:S01]  /*0e10*/  IMAD.SHL.U32 R4, R2.reuse, 0x2, RZ ;  /* 0x0000000202047824 */ /* 0x040fe200078e00ff */
[----:B------:R-:W-:Y:S01]  /*0e20*/  CS2R R120, SRZ ;  /* 0x0000000000787805 */ /* 0x000fe2000001ff00 */
[----:B------:R-:W-:Y:S01]  /*0e30*/  IMAD.SHL.U32 R7, R5, 0x2, RZ ;  /* 0x0000000205077824 */ /* 0x000fe200078e00ff */
[----:B------:R-:W-:Y:S01]  /*0e40*/  CS2R R122, SRZ ;  /* 0x00000000007a7805 */ /* 0x000fe2000001ff00 */
[----:B------:R-:W-:Y:S01]  /*0e50*/  IMAD R11, R31, 0x2, R10 ;  /* 0x000000021f0b7824 */ /* 0x000fe200078e020a */
[----:B------:R-:W-:Y:S01]  /*0e60*/  CS2R R108, SRZ ;  /* 0x00000000006c7805 */ /* 0x000fe2000001ff00 */
[----:B------:R-:W-:Y:S01]  /*0e70*/  IMAD.HI R2, R2, 0x2, RZ ;  /* 0x0000000202027827 */ /* 0x000fe200078e02ff */
[----:B------:R-:W-:Y:S01]  /*0e80*/  IADD3 R191, P0, P1, R7, c[0x0][0x168], R4 ;  /* 0x00005a0007bf7a10 */ /* 0x000fe2000791e004 */
[----:B------:R-:W-:Y:S01]  /*0e90*/  CS2R R110, SRZ ;  /* 0x00000000006e7805 */ /* 0x000fe2000001ff00 */
[----:B------:R-:W-:Y:S01]  /*0ea0*/  LOP3.LUT R7, R44, 0x7, RZ, 0xc0, !PT ;  /* 0x000000072c077812 */ /* 0x000fe200078ec0ff */
[----:B------:R-:W-:Y:S01]  /*0eb0*/  IMAD.HI R5, R5, 0x2, RZ ;  /* 0x0000000205057827 */ /* 0x000fe200078e02ff */
[----:B------:R-:W-:Y:S01]  /*0ec0*/  CS2R R104, SRZ ;  /* 0x0000000000687805 */ /* 0x000fe2000001ff00 */
[----:B------:R-:W-:Y:S01]  /*0ed0*/  CS2R R106, SRZ ;  /* 0x00000000006a7805 */ /* 0x000fe2000001ff00 */
[----:B------:R-:W-:Y:S01]  /*0ee0*/  CS2R R136, SRZ ;  /* 0x0000000000887805 */ /* 0x000fe2000001ff00 */
[----:B------:R-:W-:Y:S01]  /*0ef0*/  IMAD R4, R31, 0x2, R11 ;  /* 0x000000021f047824 */ /* 0x000fe200078e020b */
[----:B------:R-:W-:Y:S01]  /*0f00*/  IADD3.X R29, R5, c[0x0][0x16c], R2, P0, P1 ;  /* 0x00005b00051d7a10 */ /* 0x000fe200007e2402 */
[----:B------:R-:W-:Y:S01]  /*0f10*/  IMAD R3, R48, c[0x0][0x1b0], RZ ;  /* 0x00006c0030037a24 */ /* 0x000fe200078e02ff */
[-C--:B------:R-:W-:Y:S01]  /*0f20*/  LEA R22, P0, R8, R191.reuse, 0x1 ;  /* 0x000000bf08167211 */ /* 0x080fe200078008ff */
[----:B------:R-:W-:Y:S01]  /*0f30*/  IMAD R2, R31, 0x2, R4 ;  /* 0x000000021f027824 */ /* 0x000fe200078e0204 */
[----:B------:R-:W-:Y:S01]  /*0f40*/  LEA R20, P1, R10, R191, 0x1 ;  /* 0x000000bf0a147211 */ /* 0x000fe200078208ff */
[----:B------:R-:W-:Y:S01]  /*0f50*/  IMAD.SHL.U32 R13, R9, 0x2, RZ ;  /* 0x00000002090d7824 */ /* 0x000fe200078e00ff */
[----:B------:R-:W-:Y:S01]  /*0f60*/  SHF.L.U32 R6, R3, 0x1, RZ ;  /* 0x0000000103067819 */ /* 0x000fe200000006ff */
[----:B------:R-:W-:Y:S01]  /*0f70*/  IMAD R5, R31, 0x2, R2 ;  /* 0x000000021f057824 */ /* 0x000fe200078e0202 */
[-C--:B------:R-:W-:Y:S01]  /*0f80*/  LEA.HI.X.SX32 R23, R8, R29.reuse, 0x1, P0 ;  /* 0x0000001d08177211 */ /* 0x080fe200000f0eff */
[----:B------:R-:W-:Y:S01]  /*0f90*/  IMAD.HI R14, R9, 0x2, RZ ;  /* 0x00000002090e7827 */ /* 0x000fe200078e02ff */
[----:B------:R-:W-:Y:S01]  /*0fa0*/  IADD3 R63, P2, P3, R13, c[0x0][0x170], R6 ;  /* 0x00005c000d3f7a10 */ /* 0x000fe20007b5e006 */
[----:B------:R-:W-:Y:S01]  /*0fb0*/  CS2R R138, SRZ ;  /* 0x00000000008a7805 */ /* 0x000fe2000001ff00 */
[----:B------:R-:W-:Y:S01]  /*0fc0*/  LOP3.LUT R13, R66, 0x10, RZ, 0xc0, !PT ;  /* 0x00000010420d7812 */ /* 0x000fe200078ec0ff */
[----:B------:R-:W-:Y:S01]  /*0fd0*/  IMAD R12, R31, 0x2, R5 ;  /* 0x000000021f0c7824 */ /* 0x000fe200078e0205 */
[----:B------:R-:W-:Y:S01]  /*0fe0*/  LEA.HI.X.SX32 R21, R10, R29, 0x1, P1 ;  /* 0x0000001d0a157211 */ /* 0x000fe200008f0eff */
[----:B------:R-:W-:Y:S01]  /*0ff0*/  IMAD R9, R7, 0x90, RZ ;  /* 0x0000009007097824 */ /* 0x000fe200078e02ff */
[----:B------:R-:W-:Y:S01]  /*1000*/  LOP3.LUT R18, R13, 0x60, R44, 0xf8, !PT ;  /* 0x000000600d127812 */ /* 0x000fe200078ef82c */
[----:B------:R-:W-:Y:S01]  /*1010*/  IMAD.HI R7, R3, 0x2, RZ ;  /* 0x0000000203077827 */ /* 0x000fe200078e02ff */
[----:B------:R-:W-:Y:S01]  /*1020*/  LEA R3, R31, R12, 0x1 ;  /* 0x0000000c1f037211 */ /* 0x000fe200078e08ff */
[----:B------:R-:W-:Y:S01]  /*1030*/  STL.64 [R1+0x8], R22 ;  /* 0x0000081601007387 */ /* 0x000fe20000100a00 */
[----:B------:R-:W-:Y:S01]  /*1040*/  LOP3.LUT R18, R9, R18, RZ, 0x3c, !PT ;  /* 0x0000001209127212 */ /* 0x000fe200078e3cff */
[----:B------:R-:W-:Y:S01]  /*1050*/  IMAD.IADD R6, R16, 0x1, R15 ;  /* 0x0000000110067824 */ /* 0x000fe200078e020f */
[----:B------:R-:W-:Y:S01]  /*1060*/  IADD3.X R65, R14, c[0x0][0x174], R7, P2, P3 ;  /* 0x00005d000e417a10 */ /* 0x000fe200017e6407 */
[----:B------:R-:W-:Y:S01]  /*1070*/  IMAD.SHL.U32 R15, R44, 0x40, RZ ;  /* 0x000000402c0f7824 */ /* 0x000fe200078e00ff */
[-C--:B------:R-:W-:Y:S01]  /*1080*/  LEA R248, P0, R4, R191.reuse, 0x1 ;  /* 0x000000bf04f87211 */ /* 0x080fe200078008ff */
[----:B------:R-:W-:Y:S01]  /*1090*/  IMAD R13, R31, 0x2, R3 ;  /* 0x000000021f0d7824 */ /* 0x000fe200078e0203 */
[----:B------:R-:W-:Y:S01]  /*10a0*/  LEA R246, P1, R2, R191, 0x1 ;  /* 0x000000bf02f67211 */ /* 0x000fe200078208ff */
[----:B------:R-:W-:Y:S01]  /*10b0*/  IMAD R16, R46, c[0x0][0x1b8], RZ ;  /* 0x00006e002e107a24 */ /* 0x000fe200078e02ff */
[----:B------:R-:W-:Y:S01]  /*10c0*/  LOP3.LUT R15, R15, 0x400, RZ, 0xc0, !PT ;  /* 0x000004000f0f7812 */ /* 0x000fe200078ec0ff */
[----:B------:R-:W-:Y:S01]  /*10d0*/  IMAD R14, R31, 0x2, R13 ;  /* 0x000000021f0e7824 */ /* 0x000fe200078e020d */
[-C--:B------:R-:W-:Y:S01]  /*10e0*/  LEA.HI.X.SX32 R249, R4, R29.reuse, 0x1, P0 ;  /* 0x0000001d04f97211 */ /* 0x080fe200000f0eff */
[----:B------:R-:W-:Y:S01]  /*10f0*/  IMAD.MOV.U32 R57, RZ, RZ, c[0x0][0x1b8] ;  /* 0x00006e00ff397624 */ /* 0x000fe200078e00ff */
[----:B------:R-:W-:Y:S01]  /*1100*/  LEA.HI.X.SX32 R247, R2, R29, 0x1, P1 ;  /* 0x0000001d02f77211 */ /* 0x000fe200008f0eff */
[----:B------:R-:W-:Y:S01]  /*1110*/  IMAD.IADD R7, R15, 0x1, R18 ;  /* 0x000000010f077824 */ /* 0x000fe200078e0212 */
[-C--:B------:R-:W-:Y:S01]  /*1120*/  LEA R244, P0, R5, R191.reuse, 0x1 ;  /* 0x000000bf05f47211 */ /* 0x080fe200078008ff */
[----:B------:R-:W-:Y:S01]  /*1130*/  IMAD R15, R31, 0x2, R14 ;  /* 0x000000021f0f7824 */ /* 0x000fe200078e020e */
[----:B------:R-:W-:Y:S01]  /*1140*/  LEA R250, P2, R11, R191, 0x1 ;  /* 0x000000bf0bfa7211 */ /* 0x000fe200078408ff */
[----:B------:R-:W-:Y:S01]  /*1150*/  IMAD R17, R57, 0x2, R16 ;  /* 0x0000000239117824 */ /* 0x000fe200078e0210 */
[----:B------:R-:W-:Y:S01]  /*1160*/  LEA.HI.X.SX32 R245, R5, R29, 0x1, P0 ;  /* 0x0000001d05f57211 */ /* 0x000fe200000f0eff */
[----:B------:R0:W-:Y:S01]  /*1170*/  STL.64 [R1], R20 ;  /* 0x0000001401007387 */ /* 0x0001e20000100a00 */
[----:B------:R-:W-:Y:S01]  /*1180*/  LEA R8, R31, R15, 0x1 ;  /* 0x0000000f1f087211 */ /* 0x000fe200078e08ff */
[----:B------:R-:W-:Y:S01]  /*1190*/  IMAD R18, R57, 0x2, R17 ;  /* 0x0000000239127824 */ /* 0x000fe200078e0211 */
[----:B------:R-:W-:Y:S01]  /*11a0*/  LEA.HI.X.SX32 R251, R11, R29, 0x1, P2 ;  /* 0x0000001d0bfb7211 */ /* 0x000fe200010f0eff */
[----:B------:R-:W-:Y:S01]  /*11b0*/  CS2R R132, SRZ ;  /* 0x0000000000847805 */ /* 0x000fe2000001ff00 */
[-C--:B------:R-:W-:Y:S01]  /*11c0*/  LEA R238, P0, R3, R191.reuse, 0x1 ;  /* 0x000000bf03ee7211 */ /* 0x080fe200078008ff */
[----:B------:R-:W-:Y:S01]  /*11d0*/  IMAD R10, R31, 0x2, R8 ;  /* 0x000000021f0a7824 */ /* 0x000fe200078e0208 */
[C---:B------:R-:W-:Y:S01]  /*11e0*/  LEA R242, P1, R12.reuse, R191, 0x1 ;  /* 0x000000bf0cf27211 */ /* 0x040fe200078208ff */
[----:B------:R-:W-:Y:S01]  /*11f0*/  IMAD R19, R57, 0x2, R18 ;  /* 0x0000000239137824 */ /* 0x000fe200078e0212 */
[-C--:B------:R-:W-:Y:S01]  /*1200*/  LEA.HI.X.SX32 R239, R3, R29.reuse, 0x1, P0 ;  /* 0x0000001d03ef7211 */ /* 0x080fe200000f0eff */
[----:B------:R-:W-:Y:S01]  /*1210*/  IMAD R4, R31, 0x2, R10 ;  /* 0x000000021f047824 */ /* 0x000fe200078e020a */
[----:B------:R-:W-:Y:S01]  /*1220*/  LEA.HI.X.SX32 R243, R12, R29, 0x1, P1 ;  /* 0x0000001d0cf37211 */ /* 0x000fe200008f0eff */
[----:B0-----:R-:W-:Y:S01]  /*1230*/  IMAD R20, R57, 0x2, R19 ;  /* 0x0000000239147824 */ /* 0x001fe200078e0213 */
[-C--:B------:R-:W-:Y:S01]  /*1240*/  LEA R236, P1, R13, R191.reuse, 0x1 ;  /* 0x000000bf0dec7211 */ /* 0x080fe200078208ff */
[----:B------:R-:W-:Y:S01]  /*1250*/  IMAD R2, R31, 0x2, R4 ;  /* 0x000000021f027824 */ /* 0x000fe200078e0204 */
[C---:B------:R-:W-:Y:S01]  /*1260*/  LEA R234, P0, R14.reuse, R191, 0x1 ;  /* 0x000000bf0eea7211 */ /* 0x040fe200078008ff */
[----:B------:R-:W-:Y:S01]  /*1270*/  IMAD R21, R57, 0x2, R20 ;  /* 0x0000000239157824 */ /* 0x000fe200078e0214 */
[----:B------:R-:W-:Y:S01]  /*1280*/  LEA.HI.X.SX32 R237, R13, R29, 0x1, P1 ;  /* 0x0000001d0ded7211 */ /* 0x000fe200008f0eff */
[----:B------:R-:W-:Y:S01]  /*1290*/  CS2R R134, SRZ ;  /* 0x0000000000867805 */ /* 0x000fe2000001ff00 */
[----:B------:R-:W-:Y:S01]  /*12a0*/  LEA R5, R31, R2, 0x1 ;  /* 0x000000021f057211 */ /* 0x000fe200078e08ff */
[----:B------:R-:W-:Y:S01]  /*12b0*/  IMAD R22, R57, 0x2, R21 ;  /* 0x0000000239167824 */ /* 0x000fe200078e0215 */
[----:B------:R-:W-:Y:S01]  /*12c0*/  LEA R232, P1, R15, R191, 0x1 ;  /* 0x000000bf0fe87211 */ /* 0x000fe200078208ff */
[----:B------:R-:W-:Y:S01]  /*12d0*/  CS2R R128, SRZ ;  /* 0x0000000000807805 */ /* 0x000fe2000001ff00 */
[----:B------:R-:W-:Y:S01]  /*12e0*/  LEA.HI.X.SX32 R235, R14, R29, 0x1, P0 ;  /* 0x0000001d0eeb7211 */ /* 0x000fe200000f0eff */
[----:B------:R-:W-:Y:S01]  /*12f0*/  IMAD R11, R31, 0x2, R5 ;  /* 0x000000021f0b7824 */ /* 0x000fe200078e0205 */
[----:B------:R-:W-:Y:S01]  /*1300*/  LEA R230, P0, R8, R191, 0x1 ;  /* 0x000000bf08e67211 */ /* 0x000fe200078008ff */
[----:B------:R-:W-:Y:S01]  /*1310*/  IMAD R23, R57, 0x2, R22 ;  /* 0x0000000239177824 */ /* 0x000fe200078e0216 */
[----:B------:R-:W-:Y:S01]  /*1320*/  LEA.HI.X.SX32 R233, R15, R29, 0x1, P1 ;  /* 0x0000001d0fe97211 */ /* 0x000fe200008f0eff */
[----:B------:R-:W-:Y:S01]  /*1330*/  IMAD R3, R31, 0x2, R11 ;  /* 0x000000021f037824 */ /* 0x000fe200078e020b */
[----:B------:R-:W-:Y:S01]  /*1340*/  LEA R228, P1, R10, R191, 0x1 ;  /* 0x000000bf0ae47211 */ /* 0x000fe200078208ff */
[----:B------:R-:W-:Y:S01]  /*1350*/  IMAD R24, R57, 0x2, R23 ;  /* 0x0000000239187824 */ /* 0x000fe200078e0217 */
[-C--:B------:R-:W-:Y:S01]  /*1360*/  LEA.HI.X.SX32 R231, R8, R29.reuse, 0x1, P0 ;  /* 0x0000001d08e77211 */ /* 0x080fe200000f0eff */
[----:B------:R-:W-:Y:S01]  /*1370*/  IMAD R12, R31, 0x2, R3 ;  /* 0x000000021f0c7824 */ /* 0x000fe200078e0203 */
[----:B------:R-:W-:Y:S01]  /*1380*/  LEA.HI.X.SX32 R229, R10, R29, 0x1, P1 ;  /* 0x0000001d0ae57211 */ /* 0x000fe200008f0eff */
[----:B------:R-:W-:Y:S01]  /*1390*/  IMAD R25, R57, 0x2, R24 ;  /* 0x0000000239197824 */ /* 0x000fe200078e0218 */
[-C--:B------:R-:W-:Y:S01]  /*13a0*/  LEA R224, P1, R2, R191.reuse, 0x1 ;  /* 0x000000bf02e07211 */ /* 0x080fe200078208ff */
[----:B------:R-:W-:Y:S01]  /*13b0*/  CS2R R130, SRZ ;  /* 0x0000000000827805 */ /* 0x000fe2000001ff00 */
[----:B------:R-:W-:Y:S01]  /*13c0*/  LEA R13, R31, R12, 0x1 ;  /* 0x0000000c1f0d7211 */ /* 0x000fe200078e08ff */
[----:B------:R-:W-:Y:S01]  /*13d0*/  IMAD R26, R57, 0x2, R25 ;  /* 0x00000002391a7824 */ /* 0x000fe200078e0219 */
[----:B------:R-:W-:Y:S01]  /*13e0*/  LEA R226, P0, R4, R191, 0x1 ;  /* 0x000000bf04e27211 */ /* 0x000fe200078008ff */
[----:B------:R-:W-:Y:S01]  /*13f0*/  UMOV UR4, URZ ;  /* 0x0000003f00047c82 */ /* 0x000fe20008000000 */
        /* <DEDUP_REMOVED lines=11> */
[----:B------:R-:W-:Y:S01]  /*14b0*/  UMOV UR5, URZ ;  /* 0x0000003f00057c82 */ /* 0x000fe20008000000 */
[-C--:B------:R-:W-:Y:S01]  /*14c0*/  LEA R216, P2, R12, R191.reuse, 0x1 ;  /* 0x000000bf0cd87211 */ /* 0x080fe200078408ff */
[----:B------:R-:W-:Y:S01]  /*14d0*/  IMAD R2, R31, 0x2, R10 ;  /* 0x000000021f027824 */ /* 0x000fe200078e020a */
[----:B------:R-:W-:-:S02]  /*14e0*/  LEA R220, P0, R11, R191, 0x1 ;  /* 0x000000bf0bdc7211 */ /* 0x000fc400078008ff */
[----:B------:R-:W-:Y:S01]  /*14f0*/  LEA.HI.X.SX32 R217, R12, R29, 0x1, P2 ;  /* 0x0000001d0cd97211 */ /* 0x000fe200010f0eff */
[C---:B------:R-:W-:Y:S01]  /*1500*/  IMAD R4, R31.reuse, 0x2, R2 ;  /* 0x000000021f047824 */ /* 0x040fe200078e0202 */
[-C--:B------:R-:W-:Y:S02]  /*1510*/  LEA R210, P2, R8, R191.reuse, 0x1 ;  /* 0x000000bf08d27211 */ /* 0x080fe400078408ff */
[----:B------:R-:W-:Y:S01]  /*1520*/  LEA R212, P1, R14, R191, 0x1 ;  /* 0x000000bf0ed47211 */ /* 0x000fe200078208ff */
[----:B------:R-:W-:Y:S01]  /*1530*/  IMAD R3, R31, 0x2, R4 ;  /* 0x000000021f037824 */ /* 0x000fe200078e0204 */
[-C--:B------:R-:W-:Y:S02]  /*1540*/  LEA.HI.X.SX32 R211, R8, R29.reuse, 0x1, P2 ;  /* 0x0000001d08d37211 */ /* 0x080fe400010f0eff */
[----:B------:R-:W-:Y:S02]  /*1550*/  LEA.HI.X.SX32 R221, R11, R29, 0x1, P0 ;  /* 0x0000001d0bdd7211 */ /* 0x000fe400000f0eff */
[----:B------:R-:W-:-:S02]  /*1560*/  LEA R5, R31, R3, 0x1 ;  /* 0x000000031f057211 */ /* 0x000fc400078e08ff */
[----:B------:R-:W-:Y:S02]  /*1570*/  LEA R214, P0, R13, R191, 0x1 ;  /* 0x000000bf0dd67211 */ /* 0x000fe400078008ff */
[----:B------:R-:W-:Y:S01]  /*1580*/  LEA.HI.X.SX32 R213, R14, R29, 0x1, P1 ;  /* 0x0000001d0ed57211 */ /* 0x000fe200008f0eff */
[----:B------:R-:W-:Y:S01]  /*1590*/  IMAD R8, R31, 0x2, R5 ;  /* 0x000000021f087824 */ /* 0x000fe200078e0205 */
[----:B------:R-:W-:Y:S02]  /*15a0*/  LEA R206, P1, R2, R191, 0x1 ;  /* 0x000000bf02ce7211 */ /* 0x000fe400078208ff */
[----:B------:R-:W-:Y:S01]  /*15b0*/  LEA.HI.X.SX32 R215, R13, R29, 0x1, P0 ;  /* 0x0000001d0dd77211 */ /* 0x000fe200000f0eff */
[----:B------:R-:W-:Y:S01]  /*15c0*/  IMAD R11, R31, 0x2, R8 ;  /* 0x000000021f0b7824 */ /* 0x000fe200078e0208 */
[-C--:B------:R-:W-:Y:S02]  /*15d0*/  LEA R208, P0, R10, R191.reuse, 0x1 ;  /* 0x000000bf0ad07211 */ /* 0x080fe400078008ff */
[----:B------:R-:W-:-:S02]  /*15e0*/  LEA R204, P2, R4, R191, 0x1 ;  /* 0x000000bf04cc7211 */ /* 0x000fc400078408ff */
[-C--:B------:R-:W-:Y:S01]  /*15f0*/  LEA.HI.X.SX32 R207, R2, R29.reuse, 0x1, P1 ;  /* 0x0000001d02cf7211 */ /* 0x080fe200008f0eff */
[C---:B------:R-:W-:Y:S01]  /*1600*/  IMAD R2, R31.reuse, 0x2, R11 ;  /* 0x000000021f027824 */ /* 0x040fe200078e020b */
[-C--:B------:R-:W-:Y:S02]  /*1610*/  LEA.HI.X.SX32 R209, R10, R29.reuse, 0x1, P0 ;  /* 0x0000001d0ad17211 */ /* 0x080fe400000f0eff */
[----:B------:R-:W-:Y:S01]  /*1620*/  LEA.HI.X.SX32 R205, R4, R29, 0x1, P2 ;  /* 0x0000001d04cd7211 */ /* 0x000fe200010f0eff */
[----:B------:R-:W-:Y:S01]  /*1630*/  IMAD R4, R31, 0x2, R2 ;  /* 0x000000021f047824 */ /* 0x000fe200078e0202 */
[-C--:B------:R-:W-:Y:S02]  /*1640*/  LEA R202, P0, R3, R191.reuse, 0x1 ;  /* 0x000000bf03ca7211 */ /* 0x080fe400078008ff */
[----:B------:R-:W-:Y:S02]  /*1650*/  LEA R200, P1, R5, R191, 0x1 ;  /* 0x000000bf05c87211 */ /* 0x000fe400078208ff */
[-C--:B------:R-:W-:Y:S01]  /*1660*/  LEA.HI.X.SX32 R203, R3, R29.reuse, 0x1, P0 ;  /* 0x0000001d03cb7211 */ /* 0x080fe200000f0eff */
[----:B------:R-:W-:Y:S01]  /*1670*/  IMAD R3, R31, 0x2, R4 ;  /* 0x000000021f037824 */ /* 0x000fe200078e0204 */
[----:B------:R-:W-:-:S02]  /*1680*/  LEA.HI.X.SX32 R201, R5, R29, 0x1, P1 ;  /* 0x0000001d05c97211 */ /* 0x000fc400008f0eff */
[-C--:B------:R-:W-:Y:S02]  /*1690*/  LEA R194, P1, R2, R191.reuse, 0x1 ;  /* 0x000000bf02c27211 */ /* 0x080fe400078208ff */
[-C--:B------:R-:W-:Y:S02]  /*16a0*/  LEA R198, P2, R8, R191.reuse, 0x1 ;  /* 0x000000bf08c67211 */ /* 0x080fe400078408ff */
[----:B------:R-:W-:Y:S02]  /*16b0*/  LEA R190, P3, R3, R191, 0x1 ;  /* 0x000000bf03be7211 */ /* 0x000fe400078608ff */
[-C--:B------:R-:W-:Y:S01]  /*16c0*/  LEA.HI.X.SX32 R195, R2, R29.reuse, 0x1, P1 ;  /* 0x0000001d02c37211 */ /* 0x080fe200008f0eff */
[----:B------:R-:W-:Y:S01]  /*16d0*/  IMAD R2, R57, 0x2, R28 ;  /* 0x0000000239027824 */ /* 0x000fe200078e021c */
[----:B------:R-:W-:Y:S02]  /*16e0*/  LEA.HI.X.SX32 R199, R8, R29, 0x1, P2 ;  /* 0x0000001d08c77211 */ /* 0x000fe400010f0eff */
[----:B------:R-:W-:-:S02]  /*16f0*/  LEA R196, P0, R11, R191, 0x1 ;  /* 0x000000bf0bc47211 */ /* 0x000fc400078008ff */
[C---:B------:R-:W-:Y:S02]  /*1700*/  LEA R192, P2, R4.reuse, R191, 0x1 ;  /* 0x000000bf04c07211 */ /* 0x040fe400078408ff */
[-C--:B------:R-:W-:Y:S01]  /*1710*/  LEA.HI.X.SX32 R191, R3, R29.reuse, 0x1, P3 ;  /* 0x0000001d03bf7211 */ /* 0x080fe200018f0eff */
[----:B------:R-:W-:Y:S01]  /*1720*/  IMAD R3, R57, 0x2, R2 ;  /* 0x0000000239037824 */ /* 0x000fe200078e0202 */
[-C--:B------:R-:W-:Y:S02]  /*1730*/  LEA.HI.X.SX32 R193, R4, R29.reuse, 0x1, P2 ;  /* 0x0000001d04c17211 */ /* 0x080fe400010f0eff */
[----:B------:R-:W-:Y:S02]  /*1740*/  LEA.HI.X.SX32 R197, R11, R29, 0x1, P0 ;  /* 0x0000001d0bc57211 */ /* 0x000fe400000f0eff */
[----:B------:R-:W-:Y:S02]  /*1750*/  LEA R4, R57, R3, 0x1 ;  /* 0x0000000339047211 */ /* 0x000fe400078e08ff */
[----:B------:R-:W-:-:S02]  /*1760*/  LEA R188, P0, R16, R63, 0x1 ;  /* 0x0000003f10bc7211 */ /* 0x000fc400078008ff */
[----:B------:R-:W-:Y:S01]  /*1770*/  LEA R186, P1, R17, R63, 0x1 ;  /* 0x0000003f11ba7211 */ /* 0x000fe200078208ff */
[----:B------:R-:W-:Y:S01]  /*1780*/  IMAD R5, R57, 0x2, R4 ;  /* 0x0000000239057824 */ /* 0x000fe200078e0204 */
[----:B------:R-:W-:Y:S02]  /*1790*/  LEA.HI.X.SX32 R189, R16, R65, 0x1, P0 ;  /* 0x0000004110bd7211 */ /* 0x000fe400000f0eff */
[-C--:B------:R-:W-:Y:S01]  /*17a0*/  LEA R182, P0, R19, R63.reuse, 0x1 ;  /* 0x0000003f13b67211 */ /* 0x080fe200078008ff */
[----:B------:R-:W-:Y:S01]  /*17b0*/  IMAD R8, R57, 0x2, R5 ;  /* 0x0000000239087824 */ /* 0x000fe200078e0205 */
[----:B------:R-:W-:Y:S02]  /*17c0*/  LEA R184, P2, R18, R63, 0x1 ;  /* 0x0000003f12b87211 */ /* 0x000fe400078408ff */
[----:B------:R-:W-:Y:S01]  /*17d0*/  LEA.HI.X.SX32 R183, R19, R65, 0x1, P0 ;  /* 0x0000004113b77211 */ /* 0x000fe200000f0eff */
[----:B------:R-:W-:Y:S01]  /*17e0*/  IMAD R10, R57, 0x2, R8 ;  /* 0x00000002390a7824 */ /* 0x000fe200078e0208 */
[----:B------:R-:W-:-:S02]  /*17f0*/  LEA R172, P0, R20, R63, 0x1 ;  /* 0x0000003f14ac7211 */ /* 0x000fc400078008ff */
[-C--:B------:R-:W-:Y:S01]  /*1800*/  LEA.HI.X.SX32 R187, R17, R65.reuse, 0x1, P1 ;  /* 0x0000004111bb7211 */ /* 0x080fe200008f0eff */
[----:B------:R-:W-:Y:S01]  /*1810*/  IMAD R11, R57, 0x2, R10 ;  /* 0x00000002390b7824 */ /* 0x000fe200078e020a */
[----:B------:R-:W-:Y:S02]  /*1820*/  LEA.HI.X.SX32 R185, R18, R65, 0x1, P2 ;  /* 0x0000004112b97211 */ /* 0x000fe400010f0eff */
[----:B------:R-:W-:Y:S01]  /*1830*/  LEA R170, P1, R21, R63, 0x1 ;  /* 0x0000003f15aa7211 */ /* 0x000fe200078208ff */
[C---:B------:R-:W-:Y:S01]  /*1840*/  IMAD R41, R57.reuse, 0x2, R11 ;  /* 0x0000000239297824 */ /* 0x040fe200078e020b */
[----:B------:R-:W-:Y:S02]  /*1850*/  LEA.HI.X.SX32 R173, R20, R65, 0x1, P0 ;  /* 0x0000004114ad7211 */ /* 0x000fe400000f0eff */
[-C--:B------:R-:W-:Y:S01]  /*1860*/  LEA R12, P2, R22, R63.reuse, 0x1 ;  /* 0x0000003f160c7211 */ /* 0x080fe200078408ff */
[----:B------:R-:W-:Y:S01]  /*1870*/  IMAD R43, R57, 0x2, R41 ;  /* 0x00000002392b7824 */ /* 0x000fe200078e0229 */
[----:B------:R-:W-:-:S02]  /*1880*/  LEA R14, P0, R23, R63, 0x1 ;  /* 0x0000003f170e7211 */ /* 0x000fc400078008ff */
[-C--:B------:R-:W-:Y:S01]  /*1890*/  LEA.HI.X.SX32 R171, R21, R65.reuse, 0x1, P1 ;  /* 0x0000004115ab7211 */ /* 0x080fe200008f0eff */
[----:B------:R-:W-:Y:S01]  /*18a0*/  IMAD R45, R57, 0x2, R43 ;  /* 0x00000002392d7824 */ /* 0x000fe200078e022b */
[----:B------:R-:W-:Y:S02]  /*18b0*/  LEA.HI.X.SX32 R13, R22, R65, 0x1, P2 ;  /* 0x00000041160d7211 */ /* 0x000fe400010f0eff */
[----:B------:R-:W-:Y:S02]  /*18c0*/  LEA R16, P1, R24, R63, 0x1 ;  /* 0x0000003f18107211 */ /* 0x000fe400078208ff */
[----:B------:R-:W-:Y:S02]  /*18d0*/  LEA.HI.X.SX32 R15, R23, R65, 0x1, P0 ;  /* 0x00000041170f7211 */ /* 0x000fe400000f0eff */
[-C--:B------:R-:W-:Y:S02]  /*18e0*/  LEA R18, P2, R25, R63.reuse, 0x1 ;  /* 0x0000003f19127211 */ /* 0x080fe400078408ff */
[----:B------:R-:W-:-:S02]  /*18f0*/  LEA R20, P0, R26, R63, 0x1 ;  /* 0x0000003f1a147211 */ /* 0x000fc400078008ff */
[-C--:B------:R-:W-:Y:S02]  /*1900*/  LEA.HI.X.SX32 R17, R24, R65.reuse, 0x1, P1 ;  /* 0x0000004118117211 */ /* 0x080fe400008f0eff */
[----:B------:R-:W-:Y:S02]  /*1910*/  LEA.HI.X.SX32 R19, R25, R65, 0x1, P2 ;  /* 0x0000004119137211 */ /* 0x000fe400010f0eff */
[----:B------:R-:W-:Y:S02]  /*1920*/  LEA R22, P1, R27, R63, 0x1 ;  /* 0x0000003f1b167211 */ /* 0x000fe400078208ff */
[----:B------:R-:W-:Y:S02]  /*1930*/  LEA.HI.X.SX32 R21, R26, R65, 0x1, P0 ;  /* 0x000000411a157211 */ /* 0x000fe400000f0eff */
[-C--:B------:R-:W-:Y:S02]  /*1940*/  LEA R24, P2, R28, R63.reuse, 0x1 ;  /* 0x0000003f1c187211 */ /* 0x080fe400078408ff */
[----:B------:R-:W-:-:S02]  /*1950*/  LEA R26, P0, R2, R63, 0x1 ;  /* 0x0000003f021a7211 */ /* 0x000fc400078008ff */
[-C--:B------:R-:W-:Y:S02]  /*1960*/  LEA.HI.X.SX32 R23, R27, R65.reuse, 0x1, P1 ;  /* 0x000000411b177211 */ /* 0x080fe400008f0eff */
[-C--:B------:R-:W-:Y:S02]  /*1970*/  LEA.HI.X.SX32 R25, R28, R65.reuse, 0x1, P2 ;  /* 0x000000411c197211 */ /* 0x080fe400010f0eff */
[----:B------:R-:W-:Y:S02]  /*1980*/  LEA.HI.X.SX32 R27, R2, R65, 0x1, P0 ;  /* 0x00000041021b7211 */ /* 0x000fe400000f0eff */
[----:B------:R-:W-:Y:S02]  /*1990*/  LEA R28, P1, R3, R63, 0x1 ;  /* 0x0000003f031c7211 */ /* 0x000fe400078208ff */
[----:B------:R-:W-:Y:S02]  /*19a0*/  LEA R2, R57, R45, 0x1 ;  /* 0x0000002d39027211 */ /* 0x000fe400078e08ff */
[----:B------:R-:W-:-:S02]  /*19b0*/  LEA R30, P2, R4, R63, 0x1 ;  /* 0x0000003f041e7211 */ /* 0x000fc400078408ff */
[-C--:B------:R-:W-:Y:S01]  /*19c0*/  LEA.HI.X.SX32 R29, R3, R65.reuse, 0x1, P1 ;  /* 0x00000041031d7211 */ /* 0x080fe200008f0eff */
        /* <DEDUP_REMOVED lines=8> */
[----:B------:R-:W-:Y:S01]  /*1a50*/  LEA.HI.X.SX32 R35, R8, R65, 0x1, P1 ;  /* 0x0000004108237211 */ /* 0x000fe200008f0eff */
[----:B------:R-:W-:Y:S01]  /*1a60*/  IMAD R8, R57, 0x2, R5 ;  /* 0x0000000239087824 */ /* 0x000fe200078e0205 */
[----:B------:R-:W-:Y:S02]  /*1a70*/  LEA R40, P1, R41, R63, 0x1 ;  /* 0x0000003f29287211 */ /* 0x000fe400078208ff */
[----:B------:R-:W-:Y:S01]  /*1a80*/  LEA.HI.X.SX32 R37, R10, R65, 0x1, P2 ;  /* 0x000000410a257211 */ /* 0x000fe200010f0eff */
[----:B------:R-:W-:Y:S01]  /*1a90*/  IMAD R10, R57, 0x2, R8 ;  /* 0x00000002390a7824 */ /* 0x000fe200078e0208 */
[-C--:B------:R-:W-:Y:S02]  /*1aa0*/  LEA R38, P0, R11, R63.reuse, 0x1 ;  /* 0x0000003f0b267211 */ /* 0x080fe400078008ff */
[----:B------:R-:W-:Y:S02]  /*1ab0*/  LEA R42, P2, R43, R63, 0x1 ;  /* 0x0000003f2b2a7211 */ /* 0x000fe400078408ff */
[----:B------:R-:W-:-:S02]  /*1ac0*/  LEA.HI.X.SX32 R41, R41, R65, 0x1, P1 ;  /* 0x0000004129297211 */ /* 0x000fc400008f0eff */
[C---:B------:R-:W-:Y:S02]  /*1ad0*/  LEA R46, P1, R2.reuse, R63, 0x1 ;  /* 0x0000003f022e7211 */ /* 0x040fe400078208ff */
[-C--:B------:R-:W-:Y:S02]  /*1ae0*/  LEA.HI.X.SX32 R39, R11, R65.reuse, 0x1, P0 ;  /* 0x000000410b277211 */ /* 0x080fe400000f0eff */
[----:B------:R-:W-:Y:S02]  /*1af0*/  LEA.HI.X.SX32 R43, R43, R65, 0x1, P2 ;  /* 0x000000412b2b7211 */ /* 0x000fe400010f0eff */
[-C--:B------:R-:W-:Y:S02]  /*1b00*/  LEA R44, P0, R45, R63.reuse, 0x1 ;  /* 0x0000003f2d2c7211 */ /* 0x080fe400078008ff */
[----:B------:R-:W-:Y:S02]  /*1b10*/  LEA R48, P2, R3, R63, 0x1 ;  /* 0x0000003f03307211 */ /* 0x000fe400078408ff */
[-C--:B------:R-:W-:Y:S01]  /*1b20*/  LEA.HI.X.SX32 R47, R2, R65.reuse, 0x1, P1 ;  /* 0x00000041022f7211 */ /* 0x080fe200008f0eff */
[----:B------:R-:W-:Y:S01]  /*1b30*/  IMAD R2, R57, 0x2, R10 ;  /* 0x0000000239027824 */ /* 0x000fe200078e020a */
[----:B------:R-:W-:-:S02]  /*1b40*/  LEA.HI.X.SX32 R45, R45, R65, 0x1, P0 ;  /* 0x000000412d2d7211 */ /* 0x000fc400000f0eff */
[----:B------:R-:W-:Y:S01]  /*1b50*/  LEA.HI.X.SX32 R49, R3, R65, 0x1, P2 ;  /* 0x0000004103317211 */ /* 0x000fe200010f0eff */
[----:B------:R-:W-:Y:S01]  /*1b60*/  IMAD R3, R57, 0x2, R2 ;  /* 0x0000000239037824 */ /* 0x000fe200078e0202 */
[-C--:B------:R-:W-:Y:S02]  /*1b70*/  LEA R50, P0, R4, R63.reuse, 0x1 ;  /* 0x0000003f04327211 */ /* 0x080fe400078008ff */
[-C--:B------:R-:W-:Y:S02]  /*1b80*/  LEA R52, P1, R5, R63.reuse, 0x1 ;  /* 0x0000003f05347211 */ /* 0x080fe400078208ff */
[----:B------:R-:W-:Y:S02]  /*1b90*/  LEA R54, P2, R8, R63, 0x1 ;  /* 0x0000003f08367211 */ /* 0x000fe400078408ff */
[----:B------:R-:W-:Y:S02]  /*1ba0*/  LEA.HI.X.SX32 R51, R4, R65, 0x1, P0 ;  /* 0x0000004104337211 */ /* 0x000fe400000f0eff */
[----:B------:R-:W-:-:S02]  /*1bb0*/  LEA R4, R57, R3, 0x1 ;  /* 0x0000000339047211 */ /* 0x000fc400078e08ff */
[-C--:B------:R-:W-:Y:S01]  /*1bc0*/  LEA.HI.X.SX32 R53, R5, R65.reuse, 0x1, P1 ;  /* 0x0000004105357211 */ /* 0x080fe200008f0eff */
[----:B------:R-:W-:Y:S01]  /*1bd0*/  IMAD.MOV.U32 R5, RZ, RZ, 0x3f800000 ;  /* 0x3f800000ff057424 */ /* 0x000fe200078e00ff */
[----:B------:R-:W-:Y:S01]  /*1be0*/  LEA.HI.X.SX32 R55, R8, R65, 0x1, P2 ;  /* 0x0000004108377211 */ /* 0x000fe200010f0eff */
[----:B------:R-:W-:Y:S01]  /*1bf0*/  IMAD.MOV.U32 R8, RZ, RZ, RZ ;  /* 0x000000ffff087224 */ /* 0x000fe200078e00ff */
[-C--:B------:R-:W-:Y:S02]  /*1c00*/  LEA R56, P0, R10, R63.reuse, 0x1 ;  /* 0x0000003f0a387211 */ /* 0x080fe400078008ff */
[-C--:B------:R-:W-:Y:S02]  /*1c10*/  LEA R58, P1, R2, R63.reuse, 0x1 ;  /* 0x0000003f023a7211 */ /* 0x080fe400078208ff */
[-C--:B------:R-:W-:Y:S02]  /*1c20*/  LEA R60, P2, R3, R63.reuse, 0x1 ;  /* 0x0000003f033c7211 */ /* 0x080fe400078408ff */
[----:B------:R-:W-:-:S02]  /*1c30*/  LEA R62, P3, R4, R63, 0x1 ;  /* 0x0000003f043e7211 */ /* 0x000fc400078608ff */
[----:B------:R-:W-:Y:S02]  /*1c40*/  LOP3.LUT R9, R9, 0x30, R66, 0x78, !PT ;  /* 0x0000003009097812 */ /* 0x000fe400078e7842 */
[-C--:B------:R-:W-:Y:S01]  /*1c50*/  LEA.HI.X.SX32 R57, R10, R65.reuse, 0x1, P0 ;  /* 0x000000410a397211 */ /* 0x080fe200000f0eff */
[----:B------:R-:W-:Y:S01]  /*1c60*/  IMAD.MOV.U32 R10, RZ, RZ, 0x3f800000 ;  /* 0x3f800000ff0a7424 */ /* 0x000fe200078e00ff */
[-C--:B------:R-:W-:Y:S01]  /*1c70*/  LEA.HI.X.SX32 R59, R2, R65.reuse, 0x1, P1 ;  /* 0x00000041023b7211 */ /* 0x080fe200008f0eff */
[----:B------:R-:W-:Y:S01]  /*1c80*/  IMAD.MOV.U32 R2, RZ, RZ, RZ ;  /* 0x000000ffff027224 */ /* 0x000fe200078e00ff */
[-C--:B------:R-:W-:Y:S01]  /*1c90*/  LEA.HI.X.SX32 R61, R3, R65.reuse, 0x1, P2 ;  /* 0x00000041033d7211 */ /* 0x080fe200010f0eff */
[----:B------:R-:W-:Y:S01]  /*1ca0*/  IMAD.MOV.U32 R3, RZ, RZ, -0x800000 ;  /* 0xff800000ff037424 */ /* 0x000fe200078e00ff */
[----:B------:R-:W-:Y:S01]  /*1cb0*/  LEA.HI.X.SX32 R63, R4, R65, 0x1, P3 ;  /* 0x00000041043f7211 */ /* 0x000fe200018f0eff */
[----:B------:R-:W-:Y:S01]  /*1cc0*/  IMAD.MOV.U32 R4, RZ, RZ, -0x800000 ;  /* 0xff800000ff047424 */ /* 0x000fe200078e00ff */
[----:B------:R-:W-:-:S02]  /*1cd0*/  IADD3 R64, R6, 0x8, RZ ;  /* 0x0000000806407810 */ /* 0x000fc40007ffe0ff */
[----:B------:R-:W-:Y:S02]  /*1ce0*/  LOP3.LUT R11, R9, 0x40, RZ, 0x3c, !PT ;  /* 0x00000040090b7812 */ /* 0x000fe400078e3cff */
.L_x_2:
[----:B------:R-:W2:Y:S04]  /*1cf0*/  LDL.64 R66, [R1+0x8] ;  /* 0x0000080001427983 */ /* 0x000ea80000100a00 */
[----:B------:R-:W3:Y:S01]  /*1d00*/  LDL.64 R64, [R1] ;  /* 0x0000000001407983 */ /* 0x000ee20000100a00 */
[----:B------:R-:W-:-:S04]  /*1d10*/  IMAD.WIDE R76, R8, 0x2, R248 ;  /* 0x00000002084c7825 */ /* 0x000fc800078e02f8 */
[----:B------:R-:W-:-:S04]  /*1d20*/  IMAD.WIDE R80, R8, 0x2, R244 ;  /* 0x0000000208507825 */ /* 0x000fc800078e02f4 */
[----:B------:R-:W-:-:S04]  /*1d30*/  IMAD.WIDE R74, R8, 0x2, R250 ;  /* 0x00000002084a7825 */ /* 0x000fc800078e02fa */
[----:B------:R-:W-:-:S04]  /*1d40*/  IMAD.WIDE R96, R8, 0x2, R228 ;  /* 0x0000000208607825 */ /* 0x000fc800078e02e4 */
[C---:B------:R-:W-:Y:S02]  /*1d50*/  IMAD.WIDE R112, R8.reuse, 0x2, R220 ;  /* 0x0000000208707825 */ /* 0x040fe400078e02dc */
[----:B------:R0:W4:Y:S02]  /*1d60*/  LDG.E.U16 R97, [R96.64] ;  /* 0x0000000660617981 */ /* 0x000124000c1e1500 */
[C---:B------:R-:W-:Y:S02]  /*1d70*/  IMAD.WIDE R78, R8.reuse, 0x2, R246 ;  /* 0x00000002084e7825 */ /* 0x040fe400078e02f6 */
[----:B------:R-:W5:Y:S02]  /*1d80*/  LDG.E.U16 R113, [R112.64] ;  /* 0x0000000670717981 */ /* 0x000f64000c1e1500 */
[C---:B------:R-:W-:Y:S02]  /*1d90*/  IMAD.WIDE R86, R8.reuse, 0x2, R236 ;  /* 0x0000000208567825 */ /* 0x040fe400078e02ec */
[----:B------:R1:W4:Y:S02]  /*1da0*/  LDG.E.U16 R69, [R78.64] ;  /* 0x000000064e457981 */ /* 0x000324000c1e1500 */
[----:B------:R-:W-:-:S02]  /*1db0*/  IMAD.WIDE R82, R8, 0x2, R242 ;  /* 0x0000000208527825 */ /* 0x000fc400078e02f2 */
[----:B------:R0:W4:Y:S02]  /*1dc0*/  LDG.E.U16 R93, [R86.64] ;  /* 0x00000006565d7981 */ /* 0x000124000c1e1500 */
[C---:B------:R-:W-:Y:S02]  /*1dd0*/  IMAD.WIDE R84, R8.reuse, 0x2, R238 ;  /* 0x0000000208547825 */ /* 0x040fe400078e02ee */
[----:B------:R0:W4:Y:S02]  /*1de0*/  LDG.E.U16 R68, [R82.64] ;  /* 0x0000000652447981 */ /* 0x000124000c1e1500 */
[C---:B------:R-:W-:Y:S02]  /*1df0*/  IMAD.WIDE R98, R8.reuse, 0x2, R226 ;  /* 0x0000000208627825 */ /* 0x040fe400078e02e2 */
[----:B------:R0:W4:Y:S02]  /*1e00*/  LDG.E.U16 R91, [R84.64] ;  /* 0x00000006545b7981 */ /* 0x000124000c1e1500 */
[----:B-1----:R-:W-:-:S02]  /*1e10*/  IMAD.WIDE R78, R8, 0x2, R202 ;  /* 0x00000002084e7825 */ /* 0x002fc400078e02ca */
[----:B------:R1:W4:Y:S02]  /*1e20*/  LDG.E.U16 R98, [R98.64] ;  /* 0x0000000662627981 */ /* 0x000324000c1e1500 */
[C---:B0-----:R-:W-:Y:S02]  /*1e30*/  IMAD.WIDE R82, R8.reuse, 0x2, R194 ;  /* 0x0000000208527825 */ /* 0x041fe400078e02c2 */
[----:B------:R0:W4:Y:S02]  /*1e40*/  LDG.E.U16 R116, [R78.64] ;  /* 0x000000064e747981 */ /* 0x000124000c1e1500 */
[C---:B------:R-:W-:Y:S02]  /*1e50*/  IMAD.WIDE R84, R8.reuse, 0x2, R224 ;  /* 0x0000000208547825 */ /* 0x040fe400078e02e0 */
[----:B------:R-:W4:Y:S02]  /*1e60*/  LDG.E.U16 R82, [R82.64] ;  /* 0x0000000652527981 */ /* 0x000f24000c1e1500 */
[----:B------:R-:W-:-:S02]  /*1e70*/  IMAD.WIDE R86, R8, 0x2, R222 ;  /* 0x0000000208567825 */ /* 0x000fc400078e02de */
[----:B------:R1:W4:Y:S02]  /*1e80*/  LDG.E.U16 R94, [R84.64] ;  /* 0x00000006545e7981 */ /* 0x000324000c1e1500 */
[C---:B------:R-:W-:Y:S02]  /*1e90*/  IMAD.WIDE R88, R8.reuse, 0x2, R230 ;  /* 0x0000000208587825 */ /* 0x040fe400078e02e6 */
[----:B------:R1:W4:Y:S02]  /*1ea0*/  LDG.E.U16 R115, [R86.64] ;  /* 0x0000000656737981 */ /* 0x000324000c1e1500 */
[C---:B0-----:R-:W-:Y:S02]  /*1eb0*/  IMAD.WIDE R78, R8.reuse, 0x2, R190 ;  /* 0x00000002084e7825 */ /* 0x041fe400078e02be */
[----:B------:R0:W4:Y:S02]  /*1ec0*/  LDG.E.U16 R95, [R88.64] ;  /* 0x00000006585f7981 */ /* 0x000124000c1e1500 */
[----:B-1----:R-:W-:-:S02]  /*1ed0*/  IMAD.WIDE R84, R8, 0x2, R208 ;  /* 0x0000000208547825 */ /* 0x002fc400078e02d0 */
[----:B------:R-:W4:Y:S02]  /*1ee0*/  LDG.E.U16 R79, [R78.64] ;  /* 0x000000064e4f7981 */ /* 0x000f24000c1e1500 */
[C---:B------:R-:W-:Y:S02]  /*1ef0*/  IMAD.WIDE R86, R8.reuse, 0x2, R200 ;  /* 0x0000000208567825 */ /* 0x040fe400078e02c8 */
[----:B------:R-:W4:Y:S02]  /*1f00*/  LDG.E.U16 R84, [R84.64] ;  /* 0x0000000654547981 */ /* 0x000f24000c1e1500 */
[C---:B0-----:R-:W-:Y:S02]  /*1f10*/  IMAD.WIDE R88, R8.reuse, 0x2, R192 ;  /* 0x0000000208587825 */ /* 0x041fe400078e02c0 */
[----:B------:R-:W4:Y:S04]  /*1f20*/  LDG.E.U16 R86, [R86.64] ;  /* 0x0000000656567981 */ /* 0x000f28000c1e1500 */
[----:B------:R-:W4:Y:S01]  /*1f30*/  LDG.E.U16 R88, [R88.64] ;  /* 0x0000000658587981 */ /* 0x000f22000c1e1500 */
[----:B--2---:R-:W-:-:S03]  /*1f40*/  IMAD.WIDE R70, R8, 0x2, R66 ;  /* 0x0000000208467825 */ /* 0x004fc600078e0242 */
[----:B------:R0:W2:Y:S01]  /*1f50*/  LDG.E.U16 R67, [R76.64] ;  /* 0x000000064c437981 */ /* 0x0000a2000c1e1500 */
[----:B---3--:R-:W-:-:S03]  /*1f60*/  IMAD.WIDE R72, R8, 0x2, R64 ;  /* 0x0000000208487825 */ /* 0x008fc600078e0240 */
[----:B------:R1:W3:Y:S04]  /*1f70*/  LDG.E.U16 R66, [R80.64] ;  /* 0x0000000650427981 */ /* 0x0002e8000c1e1500 */
[----:B------:R1:W2:Y:S01]  /*1f80*/  LDG.E.U16 R11, [R70.64] ;  /* 0x00000006460b7981 */ /* 0x0002a2000c1e1500 */
[----:B0-----:R-:W-:-:S03]  /*1f90*/  IMAD.WIDE R76, R8, 0x2, R232 ;  /* 0x00000002084c7825 */ /* 0x001fc600078e02e8 */
[----:B------:R0:W3:Y:S01]  /*1fa0*/  LDG.E.U16 R65, [R74.64] ;  /* 0x000000064a417981 */ /* 0x0000e2000c1e1500 */
[----:B-1----:R-:W-:-:S03]  /*1fb0*/  IMAD.WIDE R80, R8, 0x2, R196 ;  /* 0x0000000208507825 */ /* 0x002fc600078e02c4 */
[----:B------:R1:W3:Y:S01]  /*1fc0*/  LDG.E.U16 R92, [R76.64] ;  /* 0x000000064c5c7981 */ /* 0x0002e2000c1e1500 */
[----:B------:R-:W-:-:S03]  /*1fd0*/  IMAD.WIDE R70, R8, 0x2, R212 ;  /* 0x0000000208467825 */ /* 0x000fc600078e02d4 */
[----:B------:R5:W3:Y:S01]  /*1fe0*/  LDG.E.U16 R64, [R72.64] ;  /* 0x0000000648407981 */ /* 0x000ae2000c1e1500 */
[----:B0-----:R-:W-:-:S03]  /*1ff0*/  IMAD.WIDE R74, R8, 0x2, R234 ;  /* 0x00000002084a7825 */ /* 0x001fc600078e02ea */
[----:B------:R0:W3:Y:S01]  /*2000*/  LDG.E.U16 R117, [R70.64] ;  /* 0x0000000646757981 */ /* 0x0000e2000c1e1500 */
[----:B-1----:R-:W-:-:S03]  /*2010*/  IMAD.WIDE R76, R8, 0x2, R204 ;  /* 0x00000002084c7825 */ /* 0x002fc600078e02cc */
[----:B------:R1:W3:Y:S01]  /*2020*/  LDG.E.U16 R90, [R74.64] ;  /* 0x000000064a5a7981 */ /* 0x0002e2000c1e1500 */
[----:B-----5:R-:W-:-:S03]  /*2030*/  IMAD.WIDE R72, R8, 0x2, R218 ;  /* 0x0000000208487825 */ /* 0x020fc600078e02da */
[----:B------:R5:W3:Y:S04]  /*2040*/  LDG.E.U16 R119, [R76.64] ;  /* 0x000000064c777981 */ /* 0x000ae8000c1e1500 */
[----:B------:R-:W3:Y:S01]  /*2050*/  LDG.E.U16 R81, [R80.64] ;  /* 0x0000000650517981 */ /* 0x000ee2000c1e1500 */
[----:B-1----:R-:W-:-:S03]  /*2060*/  IMAD.WIDE R74, R8, 0x2, R210 ;  /* 0x00000002084a7825 */ /* 0x002fc600078e02d2 */
[----:B------:R1:W3:Y:S01]  /*2070*/  LDG.E.U16 R114, [R72.64] ;  /* 0x0000000648727981 */ /* 0x0002e2000c1e1500 */
[----:B0-----:R-:W-:-:S03]  /*2080*/  IMAD.WIDE R70, R8, 0x2, R216 ;  /* 0x0000000208467825 */ /* 0x001fc600078e02d8 */
[----:B------:R0:W3:Y:S01]  /*2090*/  LDG.E.U16 R96, [R74.64] ;  /* 0x000000064a607981 */ /* 0x0000e2000c1e1500 */
[----:B-----5:R-:W-:-:S03]  /*20a0*/  IMAD.WIDE R76, R8, 0x2, R198 ;  /* 0x00000002084c7825 */ /* 0x020fc600078e02c6 */
[----:B------:R-:W5:Y:S01]  /*20b0*/  LDG.E.U16 R70, [R70.64] ;  /* 0x0000000646467981 */ /* 0x000f62000c1e1500 */
[----:B-1----:R-:W-:-:S03]  /*20c0*/  IMAD.WIDE R72, R8, 0x2, R214 ;  /* 0x0000000208487825 */ /* 0x002fc600078e02d6 */
[----:B------:R-:W5:Y:S01]  /*20d0*/  LDG.E.U16 R77, [R76.64] ;  /* 0x000000064c4d7981 */ /* 0x000f62000c1e1500 */
[----:B0-----:R-:W-:-:S03]  /*20e0*/  IMAD.WIDE R74, R8, 0x2, R206 ;  /* 0x00000002084a7825 */ /* 0x001fc600078e02ce */
[----:B------:R0:W5:Y:S04]  /*20f0*/  LDG.E.U16 R99, [R72.64] ;  /* 0x0000000648637981 */ /* 0x000168000c1e1500 */
[----:B------:R-:W5:Y:S04]  /*2100*/  LDG.E.U16 R75, [R74.64] ;  /* 0x000000064a4b7981 */ /* 0x000f68000c1e1500 */
[----:B------:R-:W-:Y:S01]  /*2110*/  BAR.SYNC.DEFER_BLOCKING 0x0 ;  /* 0x0000000000007b1d */ /* 0x000fe20000010000 */
[C---:B------:R-:W-:Y:S02]  /*2120*/  LOP3.LUT R140, R0.reuse, 0x20, RZ, 0x3c, !PT ;  /* 0x00000020008c7812 */ /* 0x040fe400078e3cff */
[----:B------:R-:W-:-:S03]  /*2130*/  LOP3.LUT R118, R0, 0x40, RZ, 0x3c, !PT ;  /* 0x0000004000767812 */ /* 0x000fc600078e3cff */
[----:B----4-:R-:W-:Y:S04]  /*2140*/  STS.U16 [R0+0x2400], R69 ;  /* 0x0024004500007388 */ /* 0x010fe80000000400 */
[----:B------:R-:W-:Y:S04]  /*2150*/  STS.U16 [R0+0x2800], R93 ;  /* 0x0028005d00007388 */ /* 0x000fe80000000400 */
[----:B------:R-:W-:Y:S04]  /*2160*/  STS.U16 [R0+0x2c00], R97 ;  /* 0x002c006100007388 */ /* 0x000fe80000000400 */
[----:B------:R-:W-:Y:S01]  /*2170*/  STS.U16 [R0+0x3000], R113 ;  /* 0x0030007100007388 */ /* 0x000fe20000000400 */
[----:B0-----:R-:W-:Y:S01]  /*2180*/  IMAD.WIDE R72, R2, 0x2, R16 ;  /* 0x0000000202487825 */ /* 0x001fe200078e0210 */
[----:B------:R-:W-:-:S02]  /*2190*/  LOP3.LUT R156, R9, 0x40, RZ, 0x3c, !PT ;  /* 0x00000040099c7812 */ /* 0x000fc400078e3cff */
[----:B--2---:R-:W-:Y:S04]  /*21a0*/  STS.U16 [R0+0x2000], R11 ;  /* 0x0020000b00007388 */ /* 0x004fe80000000400 */
[----:B---3--:R-:W-:Y:S04]  /*21b0*/  STS.U16 [R0+0x3400], R117 ;  /* 0x0034007500007388 */ /* 0x008fe80000000400 */
        /* <DEDUP_REMOVED lines=14> */
[----:B-----5:R-:W-:Y:S04]  /*22a0*/  STS.U16 [R118+0x3200], R70 ;  /* 0x0032004676007388 */ /* 0x020fe80000000400 */
[----:B------:R-:W-:Y:S04]  /*22b0*/  STS.U16 [R118+0x3600], R84 ;  /* 0x0036005476007388 */ /* 0x000fe80000000400 */
[----:B------:R-:W-:Y:S04]  /*22c0*/  STS.U16 [R118+0x3a00], R86 ;  /* 0x003a005676007388 */ /* 0x000fe80000000400 */
[----:B------:R-:W-:Y:S04]  /*22d0*/  STS.U16 [R118+0x3e00], R88 ;  /* 0x003e005876007388 */ /* 0x000fe80000000400 */
[----:B------:R0:W-:Y:S04]  /*22e0*/  STS.U16 [R252+0x2300], R67 ;  /* 0x00230043fc007388 */ /* 0x0001e80000000400 */
[----:B------:R-:W-:Y:S04]  /*22f0*/  STS.U16 [R252+0x2700], R91 ;  /* 0x0027005bfc007388 */ /* 0x000fe80000000400 */
[----:B------:R-:W-:Y:S04]  /*2300*/  STS.U16 [R252+0x2b00], R95 ;  /* 0x002b005ffc007388 */ /* 0x000fe80000000400 */
[----:B------:R-:W-:Y:S04]  /*2310*/  STS.U16 [R252+0x2f00], R115 ;  /* 0x002f0073fc007388 */ /* 0x000fe80000000400 */
[----:B------:R-:W-:Y:S04]  /*2320*/  STS.U16 [R252+0x3300], R99 ;  /* 0x00330063fc007388 */ /* 0x000fe80000000400 */
[----:B------:R-:W-:Y:S04]  /*2330*/  STS.U16 [R252+0x3700], R75 ;  /* 0x0037004bfc007388 */ /* 0x000fe80000000400 */
[----:B------:R-:W-:Y:S04]  /*2340*/  STS.U16 [R252+0x3b00], R77 ;  /* 0x003b004dfc007388 */ /* 0x000fe80000000400 */
[----:B------:R-:W-:Y:S04]  /*2350*/  STS.U16 [R252+0x3f00], R79 ;  /* 0x003f004ffc007388 */ /* 0x000fe80000000400 */
[----:B------:R-:W-:Y:S01]  /*2360*/  BAR.SYNC.DEFER_BLOCKING 0x0 ;  /* 0x0000000000007b1d */ /* 0x000fe20000010000 */
[----:B0-----:R-:W-:-:S05]  /*2370*/  IMAD.WIDE R66, R2, 0x2, R172 ;  /* 0x0000000202427825 */ /* 0x001fca00078e02ac */
[----:B------:R0:W2:Y:S01]  /*2380*/  LDG.E.U16 R11, [R72.64] ;  /* 0x00000006480b7981 */ /* 0x0000a2000c1e1500 */
[----:B------:R-:W-:-:S03]  /*2390*/  IMAD.WIDE R64, R2, 0x2, R188 ;  /* 0x0000000202407825 */ /* 0x000fc600078e02bc */
[----:B------:R1:W3:Y:S04]  /*23a0*/  LDG.E.U16 R168, [R66.64] ;  /* 0x0000000642a87981 */ /* 0x0002e8000c1e1500 */
[----:B------:R1:W4:Y:S04]  /*23b0*/  LDG.E.U16 R169, [R64.64] ;  /* 0x0000000640a97981 */ /* 0x000328000c1e1500 */
[----:B------:R-:W-:Y:S04]  /*23c0*/  LDSM.16.MT88.4 R68, [R7] ;  /* 0x000000000744783b */ /* 0x000fe80000004200 */
[----:B------:R-:W5:Y:S04]  /*23d0*/  LDSM.16.M88.4 R116, [R9+0x2000] ;  /* 0x002000000974783b */ /* 0x000f680000000200 */
[----:B------:R-:W0:Y:S04]  /*23e0*/  LDSM.16.M88.4 R144, [R9+0x2400] ;  /* 0x002400000990783b */ /* 0x000e280000000200 */
[----:B------:R-:W0:Y:S04]  /*23f0*/  LDSM.16.M88.4 R88, [R9+0x2800] ;  /* 0x002800000958783b */ /* 0x000e280000000200 */
[----:B------:R-:W0:Y:S04]  /*2400*/  LDSM.16.M88.4 R140, [R9+0x2c00] ;  /* 0x002c0000098c783b */ /* 0x000e280000000200 */
[----:B------:R-:W0:Y:S04]  /*2410*/  LDSM.16.M88.4 R80, [R9+0x3000] ;  /* 0x003000000950783b */ /* 0x000e280000000200 */
[----:B------:R-:W0:Y:S04]  /*2420*/  LDSM.16.M88.4 R76, [R9+0x3400] ;  /* 0x00340000094c783b */ /* 0x000e280000000200 */
[----:B------:R-:W0:Y:S04]  /*2430*/  LDSM.16.M88.4 R164, [R9+0x3800] ;  /* 0x0038000009a4783b */ /* 0x000e280000000200 */
[----:B------:R-:W0:Y:S04]  /*2440*/  LDSM.16.M88.4 R160, [R9+0x3c00] ;  /* 0x003c000009a0783b */ /* 0x000e280000000200 */
[----:B-1----:R-:W1:Y:S01]  /*2450*/  LDSM.16.MT88.4 R64, [R7+0x800] ;  /* 0x000800000740783b */ /* 0x002e620000004200 */
[C---:B-----5:R-:W-:Y:S08]  /*2460*/  HMMA.16816.F32 R152, R68.reuse, R116, RZ ;  /* 0x000000744498723c */ /* 0x060ff000000018ff */
[C---:B0-----:R-:W-:Y:S08]  /*2470*/  HMMA.16816.F32 R148, R68.reuse, R144, RZ ;  /* 0x000000904494723c */ /* 0x041ff000000018ff */
[C---:B------:R-:W-:Y:S08]  /*2480*/  HMMA.16816.F32 R92, R68.reuse, R88, RZ ;  /* 0x00000058445c723c */ /* 0x040ff000000018ff */
[C---:B------:R-:W-:Y:S08]  /*2490*/  HMMA.16816.F32 R84, R68.reuse, R140, RZ ;  /* 0x0000008c4454723c */ /* 0x040ff000000018ff */
[C---:B------:R-:W-:Y:S08]  /*24a0*/  HMMA.16816.F32 R112, R68.reuse, R80, RZ ;  /* 0x000000504470723c */ /* 0x040ff000000018ff */
[C---:B------:R-:W-:Y:S08]  /*24b0*/  HMMA.16816.F32 R96, R68.reuse, R76, RZ ;  /* 0x0000004c4460723c */ /* 0x040ff000000018ff */
[C---:B------:R-:W-:Y:S08]  /*24c0*/  HMMA.16816.F32 R72, R68.reuse, R164, RZ ;  /* 0x000000a44448723c */ /* 0x040ff000000018ff */
[----:B------:R-:W-:Y:S08]  /*24d0*/  HMMA.16816.F32 R68, R68, R160, RZ ;  /* 0x000000a04444723c */ /* 0x000ff000000018ff */
[C---:B-1----:R-:W-:Y:S01]  /*24e0*/  HMMA.16816.F32 R116, R64.reuse, R118, R152 ;  /* 0x000000764074723c */ /* 0x042fe20000001898 */
[----:B------:R-:W-:Y:S07]  /*24f0*/  LDSM.16.MT88.4 R152, [R7+0x1000] ;  /* 0x001000000798783b */ /* 0x000fee0000004200 */
[C---:B------:R-:W-:Y:S01]  /*2500*/  HMMA.16816.F32 R144, R64.reuse, R146, R148 ;  /* 0x000000924090723c */ /* 0x040fe20000001894 */
[----:B------:R-:W-:Y:S07]  /*2510*/  LDSM.16.MT88.4 R148, [R7+0x1800] ;  /* 0x001800000794783b */ /* 0x000fee0000004200 */
[C---:B------:R-:W-:Y:S01]  /*2520*/  HMMA.16816.F32 R92, R64.reuse, R90, R92 ;  /* 0x0000005a405c723c */ /* 0x040fe2000000185c */
[----:B------:R-:W-:Y:S07]  /*2530*/  LDSM.16.M88.4 R88, [R156+0x2000] ;  /* 0x002000009c58783b */ /* 0x000fee0000000200 */
[C---:B------:R-:W-:Y:S01]  /*2540*/  HMMA.16816.F32 R140, R64.reuse, R142, R84 ;  /* 0x0000008e408c723c */ /* 0x040fe20000001854 */
[----:B------:R-:W0:Y:S07]  /*2550*/  LDSM.16.M88.4 R84, [R156+0x2400] ;  /* 0x002400009c54783b */ /* 0x000e2e0000000200 */
[C---:B------:R-:W-:Y:S01]  /*2560*/  HMMA.16816.F32 R112, R64.reuse, R82, R112 ;  /* 0x000000524070723c */ /* 0x040fe20000001870 */
[----:B------:R-:W-:Y:S07]  /*2570*/  LDSM.16.M88.4 R80, [R156+0x2800] ;  /* 0x002800009c50783b */ /* 0x000fee0000000200 */
[C---:B------:R-:W-:Y:S01]  /*2580*/  HMMA.16816.F32 R96, R64.reuse, R78, R96 ;  /* 0x0000004e4060723c */ /* 0x040fe20000001860 */
[----:B------:R-:W-:Y:S07]  /*2590*/  LDSM.16.M88.4 R76, [R156+0x2c00] ;  /* 0x002c00009c4c783b */ /* 0x000fee0000000200 */
[C---:B------:R-:W-:Y:S01]  /*25a0*/  HMMA.16816.F32 R164, R64.reuse, R166, R72 ;  /* 0x000000a640a4723c */ /* 0x040fe20000001848 */
[----:B------:R-:W-:Y:S07]  /*25b0*/  LDSM.16.M88.4 R72, [R156+0x3000] ;  /* 0x003000009c48783b */ /* 0x000fee0000000200 */
[----:B------:R-:W-:Y:S01]  /*25c0*/  HMMA.16816.F32 R160, R64, R162, R68 ;  /* 0x000000a240a0723c */ /* 0x000fe20000001844 */
[----:B------:R-:W1:Y:S04]  /*25d0*/  LDSM.16.M88.4 R64, [R156+0x3800] ;  /* 0x003800009c40783b */ /* 0x000e680000000200 */
[----:B------:R-:W5:Y:S04]  /*25e0*/  LDSM.16.M88.4 R68, [R156+0x3400] ;  /* 0x003400009c44783b */ /* 0x000f680000000200 */
[----:B------:R-:W5:Y:S01]  /*25f0*/  LDSM.16.M88.4 R156, [R156+0x3c00] ;  /* 0x003c00009c9c783b */ /* 0x000f620000000200 */
[C---:B0-----:R-:W-:Y:S08]  /*2600*/  HMMA.16816.F32 R144, R152.reuse, R84, R144 ;  /* 0x000000549890723c */ /* 0x041ff00000001890 */
[C---:B------:R-:W-:Y:S08]  /*2610*/  HMMA.16816.F32 R116, R152.reuse, R88, R116 ;  /* 0x000000589874723c */ /* 0x040ff00000001874 */
[C---:B-1----:R-:W-:Y:S08]  /*2620*/  HMMA.16816.F32 R164, R152.reuse, R64, R164 ;  /* 0x0000004098a4723c */ /* 0x042ff000000018a4 */
[C---:B-----5:R-:W-:Y:S07]  /*2630*/  HMMA.16816.F32 R96, R152.reuse, R68, R96 ;  /* 0x000000449860723c */ /* 0x060fee0000001860 */
[C---:B------:R-:W-:Y:S01]  /*2640*/  IMAD.WIDE R68, R2.reuse, 0x2, R184 ;  /* 0x0000000202447825 */ /* 0x040fe200078e02b8 */
[C---:B------:R-:W-:Y:S05]  /*2650*/  HMMA.16816.F32 R140, R152.reuse, R76, R140 ;  /* 0x0000004c988c723c */ /* 0x040fea000000188c */
[----:B------:R0:W5:Y:S03]  /*2660*/  LDG.E.U16 R69, [R68.64] ;  /* 0x0000000644457981 */ /* 0x000166000c1e1500 */
[C---:B------:R-:W-:Y:S07]  /*2670*/  HMMA.16816.F32 R112, R152.reuse, R72, R112 ;  /* 0x000000489870723c */ /* 0x040fee0000001870 */
[C---:B------:R-:W-:Y:S01]  /*2680*/  IMAD.WIDE R72, R2.reuse, 0x2, R182 ;  /* 0x0000000202487825 */ /* 0x040fe200078e02b6 */
[C---:B------:R-:W-:Y:S04]  /*2690*/  HMMA.16816.F32 R92, R152.reuse, R80, R92 ;  /* 0x00000050985c723c */ /* 0x040fe8000000185c */
[----:B0-----:R0:W5:Y:S04]  /*26a0*/  LDG.E.U16 R68, [R72.64] ;  /* 0x0000000648447981 */ /* 0x001168000c1e1500 */
[----:B------:R-:W-:Y:S01]  /*26b0*/  HMMA.16816.F32 R160, R152, R156, R160 ;  /* 0x0000009c98a0723c */ /* 0x000fe200000018a0 */
[----:B0-----:R-:W-:-:S07]  /*26c0*/  IMAD.WIDE R72, R2, 0x2, R12 ;  /* 0x0000000202487825 */ /* 0x001fce00078e020c */
[C---:B------:R-:W-:Y:S01]  /*26d0*/  HMMA.16816.F32 R164, R148.reuse, R66, R164 ;  /* 0x0000004294a4723c */ /* 0x040fe200000018a4 */
[----:B------:R0:W5:Y:S06]  /*26e0*/  LDG.E.U16 R72, [R72.64] ;  /* 0x0000000648487981 */ /* 0x00016c000c1e1500 */
[C---:B------:R-:W-:Y:S01]  /*26f0*/  IMAD.WIDE R66, R2.reuse, 0x2, R18 ;  /* 0x0000000202427825 */ /* 0x040fe200078e0212 */
[----:B------:R-:W-:Y:S04]  /*2700*/  HMMA.16816.F32 R144, R148, R86, R144 ;  /* 0x000000569490723c */ /* 0x000fe80000001890 */
[----:B0-----:R0:W5:Y:S02]  /*2710*/  LDG.E.U16 R73, [R66.64] ;  /* 0x0000000642497981 */ /* 0x001164000c1e1500 */
[----:B0-----:R-:W-:-:S02]  /*2720*/  IMAD.WIDE R66, R2, 0x2, R24 ;  /* 0x0000000202427825 */ /* 0x001fc400078e0218 */
[C---:B------:R-:W-:Y:S03]  /*2730*/  HMMA.16816.F32 R140, R148.reuse, R78, R140 ;  /* 0x0000004e948c723c */ /* 0x040fe6000000188c */
[----:B------:R0:W5:Y:S04]  /*2740*/  LDG.E.U16 R87, [R66.64] ;  /* 0x0000000642577981 */ /* 0x000168000c1e1500 */
[C---:B------:R-:W-:Y:S01]  /*2750*/  IMAD.WIDE R78, R2.reuse, 0x2, R30 ;  /* 0x00000002024e7825 */ /* 0x040fe200078e021e */
[----:B------:R-:W-:Y:S03]  /*2760*/  HMMA.16816.F32 R116, R148, R90, R116 ;  /* 0x0000005a9474723c */ /* 0x000fe60000001874 */
[----:B------:R-:W-:-:S02]  /*2770*/  IMAD.WIDE R84, R2, 0x2, R40 ;  /* 0x0000000202547825 */ /* 0x000fc400078e0228 */
[----:B------:R1:W5:Y:S02]  /*2780*/  LDG.E.U16 R78, [R78.64] ;  /* 0x000000064e4e7981 */ /* 0x000364000c1e1500 */
[C---:B0-----:R-:W-:Y:S01]  /*2790*/  IMAD.WIDE R66, R2.reuse, 0x2, R32 ;  /* 0x0000000202427825 */ /* 0x041fe200078e0220 */
[C---:B------:R-:W-:Y:S01]  /*27a0*/  HMMA.16816.F32 R92, R148.reuse, R82, R92 ;  /* 0x00000052945c723c */ /* 0x040fe2000000185c */
[----:B------:R0:W5:Y:S07]  /*27b0*/  LDG.E.U16 R91, [R84.64] ;  /* 0x00000006545b7981 */ /* 0x00016e000c1e1500 */
[C---:B------:R-:W-:Y:S08]  /*27c0*/  HMMA.16816.F32 R112, R148.reuse, R74, R112 ;  /* 0x0000004a9470723c */ /* 0x040ff00000001870 */
[C---:B------:R-:W-:Y:S08]  /*27d0*/  HMMA.16816.F32 R96, R148.reuse, R70, R96 ;  /* 0x000000469460723c */ /* 0x040ff00000001860 */
[----:B------:R-:W-:Y:S01]  /*27e0*/  HMMA.16816.F32 R160, R148, R158, R160 ;  /* 0x0000009e94a0723c */ /* 0x000fe200000018a0 */
[----:B------:R0:W5:Y:S01]  /*27f0*/  LDG.E.U16 R151, [R66.64] ;  /* 0x0000000642977981 */ /* 0x000162000c1e1500 */
[----:B------:R-:W-:-:S04]  /*2800*/  IMAD.WIDE R70, R2, 0x2, R170 ;  /* 0x0000000202467825 */ /* 0x000fc800078e02aa */
[C---:B------:R-:W-:Y:S02]  /*2810*/  IMAD.WIDE R74, R2.reuse, 0x2, R14 ;  /* 0x00000002024a7825 */ /* 0x040fe400078e020e */
[----:B------:R2:W5:Y:S02]  /*2820*/  LDG.E.U16 R71, [R70.64] ;  /* 0x0000000646477981 */ /* 0x000564000c1e1500 */
[----:B0-----:R-:W-:-:S05]  /*2830*/  IMAD.WIDE R66, R2, 0x2, R36 ;  /* 0x0000000202427825 */ /* 0x001fca00078e0224 */
[----:B-1----:R0:W5:Y:S01]  /*2840*/  LDG.E.U16 R79, [R66.64] ;  /* 0x00000006424f7981 */ /* 0x002162000c1e1500 */
[----:B------:R-:W-:-:S03]  /*2850*/  IMAD.WIDE R84, R2, 0x2, R48 ;  /* 0x0000000202547825 */ /* 0x000fc600078e0230 */
[----:B--2---:R1:W2:Y:S01]  /*2860*/  LDG.E.U16 R70, [R74.64] ;  /* 0x000000064a467981 */ /* 0x0042a2000c1e1500 */
[----:B------:R-:W-:-:S03]  /*2870*/  IMAD.WIDE R76, R2, 0x2, R20 ;  /* 0x00000002024c7825 */ /* 0x000fc600078e0214 */
[----:B------:R3:W2:Y:S01]  /*2880*/  LDG.E.U16 R85, [R84.64] ;  /* 0x0000000654557981 */ /* 0x0006a2000c1e1500 */
[----:B0-----:R-:W-:-:S03]  /*2890*/  IMAD.WIDE R66, R2, 0x2, R42 ;  /* 0x0000000202427825 */ /* 0x001fc600078e022a */
[----:B------:R0:W2:Y:S01]  /*28a0*/  LDG.E.U16 R83, [R76.64] ;  /* 0x000000064c537981 */ /* 0x0000a2000c1e1500 */
[----:B-1----:R-:W-:-:S03]  /*28b0*/  IMAD.WIDE R74, R2, 0x2, R22 ;  /* 0x00000002024a7825 */ /* 0x002fc600078e0216 */
[----:B------:R1:W2:Y:S01]  /*28c0*/  LDG.E.U16 R90, [R66.64] ;  /* 0x00000006425a7981 */ /* 0x0002a2000c1e1500 */
[----:B------:R-:W-:-:S03]  /*28d0*/  IMAD.WIDE R64, R2, 0x2, R186 ;  /* 0x0000000202407825 */ /* 0x000fc600078e02ba */
[----:B0-----:R0:W2:Y:S01]  /*28e0*/  LDG.E.U16 R77, [R74.64] ;  /* 0x000000064a4d7981 */ /* 0x0010a2000c1e1500 */
[----:B-1----:R-:W-:-:S03]  /*28f0*/  IMAD.WIDE R66, R2, 0x2, R50 ;  /* 0x0000000202427825 */ /* 0x002fc600078e0232 */
[----:B------:R1:W2:Y:S04]  /*2900*/  LDG.E.U16 R64, [R64.64] ;  /* 0x0000000640407981 */ /* 0x0002a8000c1e1500 */
[----:B---3--:R3:W2:Y:S01]  /*2910*/  LDG.E.U16 R84, [R66.64] ;  /* 0x0000000642547981 */ /* 0x0086a2000c1e1500 */
[----:B0-----:R-:W-:-:S04]  /*2920*/  IMAD.WIDE R74, R2, 0x2, R28 ;  /* 0x00000002024a7825 */ /* 0x001fc800078e021c */
[C---:B------:R-:W-:Y:S01]  /*2930*/  IMAD.WIDE R158, R2.reuse, 0x2, R26 ;  /* 0x00000002029e7825 */ /* 0x040fe200078e021a */
[----:B------:R0:W2:Y:S03]  /*2940*/  LDG.E.U16 R82, [R74.64] ;  /* 0x000000064a527981 */ /* 0x0000a6000c1e1500 */
[C---:B---3--:R-:W-:Y:S02]  /*2950*/  IMAD.WIDE R66, R2.reuse, 0x2, R56 ;  /* 0x0000000202427825 */ /* 0x048fe400078e0238 */
[----:B------:R3:W2:Y:S02]  /*2960*/  LDG.E.U16 R158, [R158.64] ;  /* 0x000000069e9e7981 */ /* 0x0006a4000c1e1500 */
[C---:B------:R-:W-:Y:S02]  /*2970*/  IMAD.WIDE R80, R2.reuse, 0x2, R34 ;  /* 0x0000000202507825 */ /* 0x040fe400078e0222 */
[----:B------:R1:W2:Y:S02]  /*2980*/  LDG.E.U16 R181, [R66.64] ;  /* 0x0000000642b57981 */ /* 0x0002a4000c1e1500 */
[----:B0-----:R-:W-:-:S02]  /*2990*/  IMAD.WIDE R74, R2, 0x2, R38 ;  /* 0x00000002024a7825 */ /* 0x001fc400078e0226 */
[----:B------:R0:W2:Y:S02]  /*29a0*/  LDG.E.U16 R86, [R80.64] ;  /* 0x0000000650567981 */ /* 0x0000a4000c1e1500 */
[C---:B------:R-:W-:Y:S02]  /*29b0*/  IMAD.WIDE R88, R2.reuse, 0x2, R46 ;  /* 0x0000000202587825 */ /* 0x040fe400078e022e */
[----:B------:R0:W2:Y:S02]  /*29c0*/  LDG.E.U16 R74, [R74.64] ;  /* 0x000000064a4a7981 */ /* 0x0000a4000c1e1500 */
[----:B-1----:R-:W-:-:S05]  /*29d0*/  IMAD.WIDE R66, R2, 0x2, R58 ;  /* 0x0000000202427825 */ /* 0x002fca00078e023a */
[----:B------:R1:W2:Y:S04]  /*29e0*/  LDG.E.U16 R241, [R66.64] ;  /* 0x0000000642f17981 */ /* 0x0002a8000c1e1500 */
[----:B0-----:R0:W2:Y:S01]  /*29f0*/  LDG.E.U16 R75, [R88.64] ;  /* 0x00000006584b7981 */ /* 0x0010a2000c1e1500 */
[----:B------:R-:W-:-:S04]  /*2a00*/  IMAD.WIDE R80, R2, 0x2, R44 ;  /* 0x0000000202507825 */ /* 0x000fc800078e022c */
[C---:B------:R-:W-:Y:S02]  /*2a10*/  IMAD.WIDE R148, R2.reuse, 0x2, R52 ;  /* 0x0000000202947825 */ /* 0x040fe400078e0234 */
[----:B------:R3:W2:Y:S02]  /*2a20*/  LDG.E.U16 R80, [R80.64] ;  /* 0x0000000650507981 */ /* 0x0006a4000c1e1500 */
[----:B0-----:R-:W-:-:S05]  /*2a30*/  IMAD.WIDE R88, R2, 0x2, R54 ;  /* 0x0000000202587825 */ /* 0x001fca00078e0236 */
[----:B------:R0:W2:Y:S01]  /*2a40*/  LDG.E.U16 R76, [R88.64] ;  /* 0x00000006584c7981 */ /* 0x0000a2000c1e1500 */
[----:B-1----:R-:W-:-:S03]  /*2a50*/  IMAD.WIDE R66, R2, 0x2, R62 ;  /* 0x0000000202427825 */ /* 0x002fc600078e023e */
[----:B---3--:R1:W3:Y:S04]  /*2a60*/  LDG.E.U16 R81, [R148.64] ;  /* 0x0000000694517981 */ /* 0x0082e8000c1e1500 */
[----:B------:R1:W2:Y:S01]  /*2a70*/  LDG.E.U16 R240, [R66.64] ;  /* 0x0000000642f07981 */ /* 0x0002a2000c1e1500 */
[----:B0-----:R-:W-:-:S06]  /*2a80*/  IMAD.WIDE R88, R2, 0x2, R60 ;  /* 0x0000000202587825 */ /* 0x001fcc00078e023c */
[----:B------:R0:W2:Y:S04]  /*2a90*/  LDG.E.U16 R88, [R88.64] ;  /* 0x0000000658587981 */ /* 0x0000a8000c1e1500 */
[----:B------:R-:W0:Y:S04]  /*2aa0*/  S2R R174, SR_TID.X ;  /* 0x0000000000ae7919 */ /* 0x000e280000002100 */
[----:B------:R-:W-:Y:S01]  /*2ab0*/  BAR.SYNC.DEFER_BLOCKING 0x0 ;  /* 0x0000000000007b1d */ /* 0x000fe20000010000 */
[----:B------:R-:W-:Y:S02]  /*2ac0*/  IADD3 R180, R6, 0x8, RZ ;  /* 0x0000000806b47810 */ /* 0x000fe40007ffe0ff */
[----:B0-----:R-:W-:-:S04]  /*2ad0*/  LOP3.LUT R174, R174, 0x3, RZ, 0xc0, !PT ;  /* 0x00000003aeae7812 */ /* 0x001fc800078ec0ff */
[----:B------:R-:W-:Y:S01]  /*2ae0*/  LEA R65, P1, R174, UR4, 0x1 ;  /* 0x00000004ae417c11 */ /* 0x000fe2000f8208ff */
[----:B------:R0:W-:Y:S03]  /*2af0*/  STS.U16 [R0+0x2800], R11 ;  /* 0x0028000b00007388 */ /* 0x0001e60000000400 */
[----:B-1----:R-:W-:Y:S01]  /*2b00*/  IADD3 R149, P4, R65, 0x9, RZ ;  /* 0x0000000941957810 */ /* 0x002fe20007f9e0ff */
[----:B0-----:R-:W-:-:S03]  /*2b10*/  IMAD.X R11, RZ, RZ, UR5, P1 ;  /* 0x00000005ff0b7e24 */ /* 0x001fc600088e06ff */
[C---:B------:R-:W-:Y:S02]  /*2b20*/  ISETP.GT.U32.AND P2, PT, R149.reuse, R6, PT ;  /* 0x000000069500720c */ /* 0x040fe40003f44070 */
[----:B------:R-:W-:Y:S02]  /*2b30*/  ISETP.GT.U32.AND P0, PT, R149, R180, PT ;  /* 0x000000b49500720c */ /* 0x000fe40003f04070 */
[----:B------:R-:W-:Y:S02]  /*2b40*/  IADD3 R149, P6, R65, 0x10, RZ ;  /* 0x0000001041957810 */ /* 0x000fe40007fde0ff */
[----:B------:R-:W-:Y:S01]  /*2b50*/  IADD3.X R66, RZ, R11, RZ, P4, !PT ;  /* 0x0000000bff427210 */ /* 0x000fe200027fe4ff */
[----:B------:R-:W-:Y:S01]  /*2b60*/  FMUL R145, R145, c[0x0][0x188] ;  /* 0x0000620091917a20 */ /* 0x000fe20000400000 */
[----:B------:R-:W-:Y:S02]  /*2b70*/  ISETP.GT.U32.AND P5, PT, R149, R6, PT ;  /* 0x000000069500720c */ /* 0x000fe40003fa4070 */
[----:B------:R-:W-:-:S02]  /*2b80*/  ISETP.GT.U32.AND.EX P2, PT, R66, RZ, PT, P2 ;  /* 0x000000ff4200720c */ /* 0x000fc40003f44120 */
[----:B------:R-:W-:Y:S01]  /*2b90*/  ISETP.GT.U32.AND.EX P0, PT, R66, RZ, PT, P0 ;  /* 0x000000ff4200720c */ /* 0x000fe20003f04100 */
[--C-:B------:R-:W-:Y:S01]  /*2ba0*/  IMAD.X R66, RZ, RZ, R11.reuse, P6 ;  /* 0x000000ffff427224 */ /* 0x100fe200030e060b */
[----:B------:R-:W-:Y:S02]  /*2bb0*/  ISETP.GT.U32.AND P3, PT, R149, R180, PT ;  /* 0x000000b49500720c */ /* 0x000fe40003f64070 */
[----:B------:R-:W-:Y:S01]  /*2bc0*/  IADD3 R67, P4, R65, 0x11, RZ ;  /* 0x0000001141437810 */ /* 0x000fe20007f9e0ff */
[----:B------:R-:W-:Y:S01]  /*2bd0*/  FMUL R89, R147, c[0x0][0x188] ;  /* 0x0000620093597a20 */ /* 0x000fe20000400000 */
[----:B------:R-:W-:Y:S01]  /*2be0*/  ISETP.GT.U32.AND.EX P5, PT, R66, RZ, PT, P5 ;  /* 0x000000ff4200720c */ /* 0x000fe20003fa4150 */
[----:B------:R-:W-:Y:S01]  /*2bf0*/  FMUL R92, R92, c[0x0][0x188] ;  /* 0x000062005c5c7a20 */ /* 0x000fe20000400000 */
[----:B------:R-:W-:Y:S01]  /*2c00*/  ISETP.GT.U32.AND.EX P3, PT, R66, RZ, PT, P3 ;  /* 0x000000ff4200720c */ /* 0x000fe20003f64130 */
[----:B------:R-:W-:Y:S01]  /*2c10*/  IMAD.X R66, RZ, RZ, R11, P4 ;  /* 0x000000ffff427224 */ /* 0x000fe200020e060b */
[----:B------:R-:W-:-:S02]  /*2c20*/  ISETP.GT.U32.AND P1, PT, R67, R6, PT ;  /* 0x000000064300720c */ /* 0x000fc40003f24070 */
[----:B------:R-:W-:Y:S02]  /*2c30*/  ISETP.GT.U32.AND P6, PT, R67, R180, PT ;  /* 0x000000b44300720c */ /* 0x000fe40003fc4070 */
[----:B------:R-:W-:Y:S02]  /*2c40*/  FSEL R145, R145, -INF , !P2 ;  /* 0xff80000091917808 */ /* 0x000fe40005000000 */
[----:B------:R-:W-:Y:S01]  /*2c50*/  IADD3 R67, P2, R65, 0x18, RZ ;  /* 0x0000001841437810 */ /* 0x000fe20007f5e0ff */
[----:B------:R0:W-:Y:S01]  /*2c60*/  STS.U16 [R0+0x2400], R168 ;  /* 0x002400a800007388 */ /* 0x0001e20000000400 */
[----:B------:R-:W-:Y:S01]  /*2c70*/  FSEL R89, R89, -INF , !P0 ;  /* 0xff80000059597808 */ /* 0x000fe20004000000 */
[----:B------:R-:W-:Y:S01]  /*2c80*/  FMUL R93, R93, c[0x0][0x188] ;  /* 0x000062005d5d7a20 */ /* 0x000fe20000400000 */
[C---:B------:R-:W-:Y:S01]  /*2c90*/  ISETP.GT.U32.AND P0, PT, R67.reuse, R6, PT ;  /* 0x000000064300720c */ /* 0x040fe20003f04070 */
[----:B------:R-:W-:Y:S01]  /*2ca0*/  FMUL R94, R94, c[0x0][0x188] ;  /* 0x000062005e5e7a20 */ /* 0x000fe20000400000 */
[----:B------:R-:W-:-:S02]  /*2cb0*/  ISETP.GT.U32.AND P4, PT, R67, R180, PT ;  /* 0x000000b44300720c */ /* 0x000fc40003f84070 */
[----:B------:R-:W-:Y:S02]  /*2cc0*/  ISETP.GT.U32.AND.EX P1, PT, R66, RZ, PT, P1 ;  /* 0x000000ff4200720c */ /* 0x000fe40003f24110 */
[----:B0-----:R-:W-:Y:S02]  /*2cd0*/  FSEL R168, R92, -INF , !P5 ;  /* 0xff8000005ca87808 */ /* 0x001fe40006800000 */
[----:B------:R-:W-:Y:S01]  /*2ce0*/  IADD3 R67, P5, R65, 0x19, RZ ;  /* 0x0000001941437810 */ /* 0x000fe20007fbe0ff */
[----:B----4-:R0:W-:Y:S01]  /*2cf0*/  STS.U16 [R0+0x2000], R169 ;  /* 0x002000a900007388 */ /* 0x0101e20000000400 */
[----:B------:R-:W-:Y:S01]  /*2d00*/  FSEL R159, R93, -INF , !P1 ;  /* 0xff8000005d9f7808 */ /* 0x000fe20004800000 */
[----:B------:R-:W-:Y:S01]  /*2d10*/  FMUL R95, R95, c[0x0][0x188] ;  /* 0x000062005f5f7a20 */ /* 0x000fe20000400000 */
[----:B------:R-:W-:Y:S01]  /*2d20*/  ISETP.GT.U32.AND.EX P6, PT, R66, RZ, PT, P6 ;  /* 0x000000ff4200720c */ /* 0x000fe20003fc4160 */
[----:B------:R-:W-:Y:S01]  /*2d30*/  IMAD.X R66, RZ, RZ, R11, P2 ;  /* 0x000000ffff427224 */ /* 0x000fe200010e060b */
[----:B------:R-:W-:-:S02]  /*2d40*/  ISETP.GT.U32.AND P1, PT, R67, R180, PT ;  /* 0x000000b44300720c */ /* 0x000fc40003f24070 */
[----:B0-----:R-:W-:Y:S02]  /*2d50*/  FSEL R169, R94, -INF , !P3 ;  /* 0xff8000005ea97808 */ /* 0x001fe40005800000 */
[----:B------:R-:W-:Y:S02]  /*2d60*/  ISETP.GT.U32.AND P3, PT, R67, R6, PT ;  /* 0x000000064300720c */ /* 0x000fe40003f64070 */
[----:B------:R-:W-:Y:S01]  /*2d70*/  LOP3.LUT R67, R65, 0x21, RZ, 0xfc, !PT ;  /* 0x0000002141437812 */ /* 0x000fe200078efcff */
[----:B------:R-:W-:Y:S01]  /*2d80*/  FMUL R140, R140, c[0x0][0x188] ;  /* 0x000062008c8c7a20 */ /* 0x000fe20000400000 */
[----:B------:R-:W-:Y:S01]  /*2d90*/  FSEL R174, R95, -INF , !P6 ;  /* 0xff8000005fae7808 */ /* 0x000fe20007000000 */
[----:B------:R-:W-:Y:S01]  /*2da0*/  FMUL R142, R142, c[0x0][0x188] ;  /* 0x000062008e8e7a20 */ /* 0x000fe20000400000 */
[C---:B------:R-:W-:Y:S02]  /*2db0*/  ISETP.GT.U32.AND P6, PT, R67.reuse, R180, PT ;  /* 0x000000b44300720c */ /* 0x040fe40003fc4070 */
[----:B------:R-:W-:-:S02]  /*2dc0*/  ISETP.GT.U32.AND P2, PT, R67, R6, PT ;  /* 0x000000064300720c */ /* 0x000fc40003f44070 */
[C---:B------:R-:W-:Y:S02]  /*2dd0*/  ISETP.GT.U32.AND.EX P0, PT, R66.reuse, RZ, PT, P0 ;  /* 0x000000ff4200720c */ /* 0x040fe40003f04100 */
[----:B------:R-:W-:Y:S01]  /*2de0*/  ISETP.GT.U32.AND.EX P4, PT, R66, RZ, PT, P4 ;  /* 0x000000ff4200720c */ /* 0x000fe20003f84140 */
[----:B------:R-:W-:Y:S01]  /*2df0*/  IMAD.X R66, RZ, RZ, R11, P5 ;  /* 0x000000ffff427224 */ /* 0x000fe200028e060b */
[----:B------:R-:W-:Y:S01]  /*2e00*/  LOP3.LUT R67, R65, 0x28, RZ, 0xfc, !PT ;  /* 0x0000002841437812 */ /* 0x000fe200078efcff */
[----:B------:R-:W-:Y:S01]  /*2e10*/  FMUL R141, R141, c[0x0][0x188] ;  /* 0x000062008d8d7a20 */ /* 0x000fe20000400000 */
[----:B------:R-:W-:Y:S02]  /*2e20*/  FSEL R175, R140, -INF , !P0 ;  /* 0xff8000008caf7808 */ /* 0x000fe40004000000 */
[C---:B------:R-:W-:Y:S02]  /*2e30*/  ISETP.GT.U32.AND P0, PT, R67.reuse, R180, PT ;  /* 0x000000b44300720c */ /* 0x040fe40003f04070 */
[----:B------:R-:W-:-:S02]  /*2e40*/  ISETP.GT.U32.AND P5, PT, R67, R6, PT ;  /* 0x000000064300720c */ /* 0x000fc40003fa4070 */
[----:B------:R-:W-:Y:S02]  /*2e50*/  FSEL R176, R142, -INF , !P4 ;  /* 0xff8000008eb07808 */ /* 0x000fe40006000000 */
[C---:B------:R-:W-:Y:S02]  /*2e60*/  ISETP.GT.U32.AND.EX P3, PT, R66.reuse, RZ, PT, P3 ;  /* 0x000000ff4200720c */ /* 0x040fe40003f64130 */
[----:B------:R-:W-:Y:S01]  /*2e70*/  IADD3 R67, P4, R65, 0x8, RZ ;  /* 0x0000000841437810 */ /* 0x000fe20007f9e0ff */
[----:B------:R-:W-:Y:S01]  /*2e80*/  FMUL R143, R143, c[0x0][0x188] ;  /* 0x000062008f8f7a20 */ /* 0x000fe20000400000 */
[----:B------:R-:W-:Y:S02]  /*2e90*/  ISETP.GT.U32.AND.EX P1, PT, R66, RZ, PT, P1 ;  /* 0x000000ff4200720c */ /* 0x000fe40003f24110 */
[----:B------:R-:W-:Y:S01]  /*2ea0*/  FSEL R177, R141, -INF , !P3 ;  /* 0xff8000008db17808 */ /* 0x000fe20005800000 */
[----:B------:R-:W-:Y:S01]  /*2eb0*/  IMAD.X R66, RZ, RZ, R11, P4 ;  /* 0x000000ffff427224 */ /* 0x000fe200020e060b */
[----:B------:R-:W-:-:S02]  /*2ec0*/  ISETP.GT.U32.AND P3, PT, R67, R6, PT ;  /* 0x000000064300720c */ /* 0x000fc40003f64070 */
[----:B------:R-:W-:Y:S01]  /*2ed0*/  LOP3.LUT R67, R65, 0x29, RZ, 0xfc, !PT ;  /* 0x0000002941437812 */ /* 0x000fe200078efcff */
[----:B------:R-:W-:Y:S01]  /*2ee0*/  FMUL R92, R144, c[0x0][0x188] ;  /* 0x00006200905c7a20 */ /* 0x000fe20000400000 */
[----:B------:R-:W-:Y:S01]  /*2ef0*/  FSEL R178, R143, -INF , !P1 ;  /* 0xff8000008fb27808 */ /* 0x000fe20004800000 */
[----:B------:R-:W-:Y:S01]  /*2f00*/  FMUL R113, R113, c[0x0][0x188] ;  /* 0x0000620071717a20 */ /* 0x000fe20000400000 */
[C---:B------:R-:W-:Y:S02]  /*2f10*/  ISETP.GT.U32.AND P4, PT, R67.reuse, R180, PT ;  /* 0x000000b44300720c */ /* 0x040fe40003f84070 */
[----:B------:R-:W-:Y:S02]  /*2f20*/  ISETP.GT.U32.AND P1, PT, R67, R6, PT ;  /* 0x000000064300720c */ /* 0x000fe40003f24070 */
[----:B------:R-:W-:Y:S02]  /*2f30*/  ISETP.GT.U32.AND.EX P3, PT, R66, RZ, PT, P3 ;  /* 0x000000ff4200720c */ /* 0x000fe40003f64130 */
[----:B------:R-:W-:-:S02]  /*2f40*/  ISETP.GT.U32.AND.EX P2, PT, R11, RZ, PT, P2 ;  /* 0x000000ff0b00720c */ /* 0x000fc40003f44120 */
[----:B------:R-:W-:Y:S01]  /*2f50*/  LOP3.LUT R67, R65, 0x30, RZ, 0xfc, !PT ;  /* 0x0000003041437812 */ /* 0x000fe200078efcff */
[----:B------:R-:W-:Y:S01]  /*2f60*/  FMUL R115, R115, c[0x0][0x188] ;  /* 0x0000620073737a20 */ /* 0x000fe20000400000 */
[----:B------:R-:W-:Y:S01]  /*2f70*/  FSEL R92, R92, -INF , !P3 ;  /* 0xff8000005c5c7808 */ /* 0x000fe20005800000 */
[----:B------:R-:W-:Y:S01]  /*2f80*/  FMUL R96, R96, c[0x0][0x188] ;  /* 0x0000620060607a20 */ /* 0x000fe20000400000 */
[----:B------:R-:W-:Y:S02]  /*2f90*/  FSEL R153, R113, -INF , !P2 ;  /* 0xff80000071997808 */ /* 0x000fe40005000000 */
[C---:B------:R-:W-:Y:S02]  /*2fa0*/  ISETP.GT.U32.AND P3, PT, R67.reuse, R180, PT ;  /* 0x000000b44300720c */ /* 0x040fe40003f64070 */
[----:B------:R-:W-:Y:S02]  /*2fb0*/  ISETP.GT.U32.AND P2, PT, R67, R6, PT ;  /* 0x000000064300720c */ /* 0x000fe40003f44070 */
[----:B------:R-:W-:-:S02]  /*2fc0*/  ISETP.GT.U32.AND.EX P6, PT, R11, RZ, PT, P6 ;  /* 0x000000ff0b00720c */ /* 0x000fc40003fc4160 */
[----:B------:R-:W-:Y:S02]  /*2fd0*/  ISETP.GT.U32.AND.EX P5, PT, R11, RZ, PT, P5 ;  /* 0x000000ff0b00720c */ /* 0x000fe40003fa4150 */
[----:B------:R-:W-:Y:S01]  /*2fe0*/  LOP3.LUT R67, R65, 0x31, RZ, 0xfc, !PT ;  /* 0x0000003141437812 */ /* 0x000fe200078efcff */
[----:B------:R-:W-:Y:S01]  /*2ff0*/  FMUL R156, R164, c[0x0][0x188] ;  /* 0x00006200a49c7a20 */ /* 0x000fe20000400000 */
[----:B------:R-:W-:Y:S02]  /*3000*/  FSEL R152, R115, -INF , !P6 ;  /* 0xff80000073987808 */ /* 0x000fe40007000000 */
[----:B------:R-:W-:Y:S02]  /*3010*/  FSEL R155, R96, -INF , !P5 ;  /* 0xff800000609b7808 */ /* 0x000fe40006800000 */
[C---:B------:R-:W-:Y:S02]  /*3020*/  ISETP.GT.U32.AND P6, PT, R67.reuse, R180, PT ;  /* 0x000000b44300720c */ /* 0x040fe40003fc4070 */
[----:B------:R-:W-:-:S02]  /*3030*/  ISETP.GT.U32.AND P5, PT, R67, R6, PT ;  /* 0x000000064300720c */ /* 0x000fc40003fa4070 */
[----:B------:R-:W-:Y:S02]  /*3040*/  ISETP.GT.U32.AND.EX P2, PT, R11, RZ, PT, P2 ;  /* 0x000000ff0b00720c */ /* 0x000fe40003f44120 */
[----:B------:R-:W-:Y:S02]  /*3050*/  LOP3.LUT R67, R65, 0x38, RZ, 0xfc, !PT ;  /* 0x0000003841437812 */ /* 0x000fe400078efcff */
[----:B------:R-:W-:Y:S02]  /*3060*/  FSEL R156, R156, -INF , !P2 ;  /* 0xff8000009c9c7808 */ /* 0x000fe40005000000 */
[----:B------:R-:W-:Y:S01]  /*3070*/  ISETP.GT.U32.AND P2, PT, R67, R6, PT ;  /* 0x000000064300720c */ /* 0x000fe20003f44070 */
[----:B------:R-:W-:Y:S01]  /*3080*/  FMUL R164, R165, c[0x0][0x188] ;  /* 0x00006200a5a47a20 */ /* 0x000fe20000400000 */
[C---:B------:R-:W-:Y:S01]  /*3090*/  ISETP.GT.U32.AND.EX P5, PT, R11.reuse, RZ, PT, P5 ;  /* 0x000000ff0b00720c */ /* 0x040fe20003fa4150 */
[----:B------:R-:W-:Y:S01]  /*30a0*/  FMUL R150, R160, c[0x0][0x188] ;  /* 0x00006200a0967a20 */ /* 0x000fe20000400000 */
[----:B------:R-:W-:Y:S01]  /*30b0*/  ISETP.GT.U32.AND.EX P2, PT, R11, RZ, PT, P2 ;  /* 0x000000ff0b00720c */ /* 0x000fe20003f44120 */
[----:B------:R-:W-:Y:S01]  /*30c0*/  FMUL R97, R97, c[0x0][0x188] ;  /* 0x0000620061617a20 */ /* 0x000fe20000400000 */
[----:B------:R-:W-:-:S02]  /*30d0*/  ISETP.GT.U32.AND.EX P1, PT, R11, RZ, PT, P1 ;  /* 0x000000ff0b00720c */ /* 0x000fc40003f24110 */
[----:B------:R-:W-:Y:S02]  /*30e0*/  FSEL R164, R164, -INF , !P5 ;  /* 0xff800000a4a47808 */ /* 0x000fe40006800000 */
[----:B------:R-:W-:Y:S02]  /*30f0*/  FSEL R150, R150, -INF , !P2 ;  /* 0xff80000096967808 */ /* 0x000fe40005000000 */
[CC--:B------:R-:W-:Y:S02]  /*3100*/  ISETP.GT.U32.AND P5, PT, R65.reuse, R6.reuse, PT ;  /* 0x000000064100720c */ /* 0x0c0fe40003fa4070 */
[----:B------:R-:W-:Y:S01]  /*3110*/  ISETP.GE.U32.AND P2, PT, R65, R6, PT ;  /* 0x000000064100720c */ /* 0x000fe20003f46070 */
[----:B------:R-:W-:Y:S01]  /*3120*/  FMUL R93, R146, c[0x0][0x188] ;  /* 0x00006200925d7a20 */ /* 0x000fe20000400000 */
[----:B------:R-:W-:Y:S01]  /*3130*/  FSEL R157, R97, -INF , !P1 ;  /* 0xff800000619d7808 */ /* 0x000fe20004800000 */
[----:B------:R-:W-:Y:S01]  /*3140*/  FMUL R96, R116, c[0x0][0x188] ;  /* 0x0000620074607a20 */ /* 0x000fe20000400000 */
[----:B------:R-:W-:Y:S01]  /*3150*/  ISETP.GT.U32.AND.EX P5, PT, R11, RZ, PT, P5 ;  /* 0x000000ff0b00720c */ /* 0x000fe20003fa4150 */
[----:B------:R-:W-:Y:S01]  /*3160*/  FMUL R97, R117, c[0x0][0x188] ;  /* 0x0000620075617a20 */ /* 0x000fe20000400000 */
[----:B------:R-:W-:-:S02]  /*3170*/  ISETP.GE.U32.AND.EX P2, PT, R11, RZ, PT, P2 ;  /* 0x000000ff0b00720c */ /* 0x000fc40003f46120 */
[----:B------:R-:W-:Y:S02]  /*3180*/  FSEL R96, R96, -INF , !P5 ;  /* 0xff80000060607808 */ /* 0x000fe40006800000 */
[----:B------:R-:W-:Y:S02]  /*3190*/  FSEL R93, R93, -INF , !P5 ;  /* 0xff8000005d5d7808 */ /* 0x000fe40006800000 */
[----:B------:R-:W-:Y:S02]  /*31a0*/  FSEL R97, R97, -INF , !P2 ;  /* 0xff80000061617808 */ /* 0x000fe40005000000 */
[CC--:B------:R-:W-:Y:S02]  /*31b0*/  ISETP.GT.U32.AND P5, PT, R65.reuse, R180.reuse, PT ;  /* 0x000000b44100720c */ /* 0x0c0fe40003fa4070 */
[-C--:B------:R-:W-:Y:S01]  /*31c0*/  ISETP.GE.U32.AND P2, PT, R65, R180.reuse, PT ;  /* 0x000000b44100720c */ /* 0x080fe20003f46070 */
[----:B------:R-:W-:Y:S01]  /*31d0*/  FMUL R95, R118, c[0x0][0x188] ;  /* 0x00006200765f7a20 */ /* 0x000fe20000400000 */
[----:B------:R-:W-:Y:S01]  /*31e0*/  ISETP.GT.U32.AND P1, PT, R67, R180, PT ;  /* 0x000000b44300720c */ /* 0x000fe20003f24070 */
[----:B------:R-:W-:Y:S01]  /*31f0*/  FMUL R94, R119, c[0x0][0x188] ;  /* 0x00006200775e7a20 */ /* 0x000fe20000400000 */
[----:B------:R-:W-:-:S02]  /*3200*/  ISETP.GT.U32.AND.EX P5, PT, R11, RZ, PT, P5 ;  /* 0x000000ff0b00720c */ /* 0x000fc40003fa4150 */
[----:B------:R-:W-:Y:S02]  /*3210*/  ISETP.GE.U32.AND.EX P2, PT, R11, RZ, PT, P2 ;  /* 0x000000ff0b00720c */ /* 0x000fe40003f46120 */
[----:B------:R-:W-:Y:S02]  /*3220*/  LOP3.LUT R67, R65, 0x39, RZ, 0xfc, !PT ;  /* 0x0000003941437812 */ /* 0x000fe400078efcff */
[----:B------:R-:W-:Y:S02]  /*3230*/  FSEL R95, R95, -INF , !P5 ;  /* 0xff8000005f5f7808 */ /* 0x000fe40006800000 */
[----:B------:R-:W-:Y:S02]  /*3240*/  FSEL R94, R94, -INF , !P2 ;  /* 0xff8000005e5e7808 */ /* 0x000fe40005000000 */
[C---:B------:R-:W-:Y:S02]  /*3250*/  ISETP.GT.U32.AND P5, PT, R67.reuse, R6, PT ;  /* 0x000000064300720c */ /* 0x040fe40003fa4070 */
[----:B------:R-:W-:-:S02]  /*3260*/  ISETP.GT.U32.AND P2, PT, R67, R180, PT ;  /* 0x000000b44300720c */ /* 0x000fc40003f44070 */
[----:B------:R-:W-:-:S04]  /*3270*/  FMNMX R67, R96, R97, !PT ;  /* 0x0000006160437209 */ /* 0x000fc80007800000 */
[----:B------:R-:W-:Y:S01]  /*3280*/  FMNMX R66, R92, R67, !PT ;  /* 0x000000435c427209 */ /* 0x000fe20007800000 */
[----:B------:R-:W-:-:S03]  /*3290*/  FMUL R149, R161, c[0x0][0x188] ;  /* 0x00006200a1957a20 */ /* 0x000fc60000400000 */
[----:B------:R-:W-:Y:S02]  /*32a0*/  FMNMX R67, R145, R66, !PT ;  /* 0x0000004291437209 */ /* 0x000fe40007800000 */
[----:B------:R-:W-:Y:S02]  /*32b0*/  ISETP.GT.U32.AND.EX P5, PT, R11, RZ, PT, P5 ;  /* 0x000000ff0b00720c */ /* 0x000fe40003fa4150 */
[----:B------:R-:W-:Y:S02]  /*32c0*/  LOP3.LUT R65, R65, 0x20, RZ, 0xfc, !PT ;  /* 0x0000002041417812 */ /* 0x000fe400078efcff */
[----:B------:R-:W-:Y:S02]  /*32d0*/  FMNMX R66, R168, R67, !PT ;  /* 0x00000043a8427209 */ /* 0x000fe40007800000 */
[----:B------:R-:W-:Y:S02]  /*32e0*/  FSEL R149, R149, -INF , !P5 ;  /* 0xff80000095957808 */ /* 0x000fe40006800000 */
[----:B------:R-:W-:-:S02]  /*32f0*/  ISETP.GT.U32.AND P5, PT, R65, R6, PT ;  /* 0x000000064100720c */ /* 0x000fc40003fa4070 */
[----:B------:R-:W-:Y:S01]  /*3300*/  FMNMX R66, R159, R66, !PT ;  /* 0x000000429f427209 */ /* 0x000fe20007800000 */
[----:B------:R-:W-:Y:S01]  /*3310*/  FMUL R112, R112, c[0x0][0x188] ;  /* 0x0000620070707a20 */ /* 0x000fe20000400000 */
[----:B------:R-:W-:Y:S02]  /*3320*/  ISETP.GT.U32.AND.EX P5, PT, R11, RZ, PT, P5 ;  /* 0x000000ff0b00720c */ /* 0x000fe40003fa4150 */
[----:B------:R-:W-:Y:S02]  /*3330*/  FMNMX R66, R175, R66, !PT ;  /* 0x00000042af427209 */ /* 0x000fe40007800000 */
[----:B------:R-:W-:Y:S02]  /*3340*/  FSEL R179, R112, -INF , !P5 ;  /* 0xff80000070b37808 */ /* 0x000fe40006800000 */
[----:B------:R-:W-:-:S04]  /*3350*/  FMNMX R66, R177, R66, !PT ;  /* 0x00000042b1427209 */ /* 0x000fc80007800000 */
[----:B------:R-:W-:Y:S02]  /*3360*/  FMNMX R112, R179, R66, !PT ;  /* 0x00000042b3707209 */ /* 0x000fe40007800000 */
[----:B------:R-:W-:-:S04]  /*3370*/  FMNMX R66, R95, R94, !PT ;  /* 0x0000005e5f427209 */ /* 0x000fc80007800000 */
[----:B------:R-:W-:Y:S02]  /*3380*/  FMNMX R66, R93, R66, !PT ;  /* 0x000000425d427209 */ /* 0x000fe40007800000 */
[----:B------:R-:W-:Y:S02]  /*3390*/  ISETP.GT.U32.AND P5, PT, R65, R180, PT ;  /* 0x000000b44100720c */ /* 0x000fe40003fa4070 */
[----:B------:R-:W-:Y:S02]  /*33a0*/  FMNMX R112, R153, R112, !PT ;  /* 0x0000007099707209 */ /* 0x000fe40007800000 */
[----:B------:R-:W-:Y:S02]  /*33b0*/  FMNMX R66, R89, R66, !PT ;  /* 0x0000004259427209 */ /* 0x000fe40007800000 */
[C---:B------:R-:W-:Y:S02]  /*33c0*/  ISETP.GT.U32.AND.EX P0, PT, R11.reuse, RZ, PT, P0 ;  /* 0x000000ff0b00720c */ /* 0x040fe40003f04100 */
[----:B------:R-:W-:-:S02]  /*33d0*/  ISETP.GT.U32.AND.EX P4, PT, R11, RZ, PT, P4 ;  /* 0x000000ff0b00720c */ /* 0x000fc40003f84140 */
[C---:B------:R-:W-:Y:S02]  /*33e0*/  ISETP.GT.U32.AND.EX P3, PT, R11.reuse, RZ, PT, P3 ;  /* 0x000000ff0b00720c */ /* 0x040fe40003f64130 */
[C---:B------:R-:W-:Y:S02]  /*33f0*/  ISETP.GT.U32.AND.EX P6, PT, R11.reuse, RZ, PT, P6 ;  /* 0x000000ff0b00720c */ /* 0x040fe40003fc4160 */
[C---:B------:R-:W-:Y:S02]  /*3400*/  ISETP.GT.U32.AND.EX P1, PT, R11.reuse, RZ, PT, P1 ;  /* 0x000000ff0b00720c */ /* 0x040fe40003f24110 */
[C---:B------:R-:W-:Y:S02]  /*3410*/  ISETP.GT.U32.AND.EX P2, PT, R11.reuse, RZ, PT, P2 ;  /* 0x000000ff0b00720c */ /* 0x040fe40003f44120 */
[----:B------:R-:W-:Y:S02]  /*3420*/  ISETP.GT.U32.AND.EX P5, PT, R11, RZ, PT, P5 ;  /* 0x000000ff0b00720c */ /* 0x000fe40003fa4150 */
[----:B------:R-:W-:-:S02]  /*3430*/  FMNMX R112, R155, R112, !PT ;  /* 0x000000709b707209 */ /* 0x000fc40007800000 */
[----:B------:R-:W-:Y:S02]  /*3440*/  FMNMX R11, R169, R66, !PT ;  /* 0x00000042a90b7209 */ /* 0x000fe40007800000 */
[----:B------:R-:W-:Y:S02]  /*3450*/  FMNMX R65, R157, R112, !PT ;  /* 0x000000709d417209 */ /* 0x000fe40007800000 */
[----:B------:R-:W-:Y:S01]  /*3460*/  FMNMX R11, R174, R11, !PT ;  /* 0x0000000bae0b7209 */ /* 0x000fe20007800000 */
[----:B------:R-:W-:Y:S01]  /*3470*/  FMUL R114, R114, c[0x0][0x188] ;  /* 0x0000620072727a20 */ /* 0x000fe20000400000 */
[----:B------:R-:W-:Y:S02]  /*3480*/  FMNMX R65, R156, R65, !PT ;  /* 0x000000419c417209 */ /* 0x000fe40007800000 */
[----:B------:R-:W-:Y:S02]  /*3490*/  FMNMX R11, R176, R11, !PT ;  /* 0x0000000bb00b7209 */ /* 0x000fe40007800000 */
[----:B------:R-:W-:-:S02]  /*34a0*/  FMNMX R65, R164, R65, !PT ;  /* 0x00000041a4417209 */ /* 0x000fc40007800000 */
[----:B------:R-:W-:Y:S02]  /*34b0*/  FSEL R180, R114, -INF , !P5 ;  /* 0xff80000072b47808 */ /* 0x000fe40006800000 */
[----:B------:R-:W-:Y:S01]  /*34c0*/  FMNMX R11, R178, R11, !PT ;  /* 0x0000000bb20b7209 */ /* 0x000fe20007800000 */
[----:B------:R-:W-:Y:S01]  /*34d0*/  FMUL R98, R98, c[0x0][0x188] ;  /* 0x0000620062627a20 */ /* 0x000fe20000400000 */
[----:B------:R-:W-:Y:S02]  /*34e0*/  FMNMX R66, R150, R65, !PT ;  /* 0x0000004196427209 */ /* 0x000fe40007800000 */
[----:B------:R-:W-:Y:S01]  /*34f0*/  FMNMX R65, R180, R11, !PT ;  /* 0x0000000bb4417209 */ /* 0x000fe20007800000 */
[----:B------:R-:W-:Y:S01]  /*3500*/  FMUL R99, R99, c[0x0][0x188] ;  /* 0x0000620063637a20 */ /* 0x000fe20000400000 */
[----:B------:R-:W-:Y:S02]  /*3510*/  FMNMX R11, R149, R66, !PT ;  /* 0x00000042950b7209 */ /* 0x000fe40007800000 */
[----:B------:R-:W-:-:S02]  /*3520*/  FSEL R165, R98, -INF , !P0 ;  /* 0xff80000062a57808 */ /* 0x000fc40004000000 */
[----:B------:R-:W-:Y:S01]  /*3530*/  FMNMX R66, R152, R65, !PT ;  /* 0x0000004198427209 */ /* 0x000fe20007800000 */
[----:B------:R-:W-:Y:S01]  /*3540*/  FMUL R148, R166, c[0x0][0x188] ;  /* 0x00006200a6947a20 */ /* 0x000fe20000400000 */
[----:B------:R-:W0:Y:S01]  /*3550*/  SHFL.BFLY PT, R98, R11, 0x2, 0x1f ;  /* 0x0c401f000b627f89 */ /* 0x000e2200000e0000 */
[----:B------:R-:W-:Y:S02]  /*3560*/  FSEL R154, R99, -INF , !P4 ;  /* 0xff800000639a7808 */ /* 0x000fe40006000000 */
[----:B------:R-:W-:Y:S01]  /*3570*/  FMNMX R65, R165, R66, !PT ;  /* 0x00000042a5417209 */ /* 0x000fe20007800000 */
[----:B------:R-:W-:Y:S01]  /*3580*/  FMUL R67, R167, c[0x0][0x188] ;  /* 0x00006200a7437a20 */ /* 0x000fe20000400000 */
[----:B------:R-:W-:Y:S02]  /*3590*/  FSEL R148, R148, -INF , !P3 ;  /* 0xff80000094947808 */ /* 0x000fe40005800000 */
[----:B------:R-:W-:Y:S01]  /*35a0*/  FMNMX R65, R154, R65, !PT ;  /* 0x000000419a417209 */ /* 0x000fe20007800000 */
[----:B------:R-:W-:Y:S01]  /*35b0*/  FMUL R66, R162, c[0x0][0x188] ;  /* 0x00006200a2427a20 */ /* 0x000fe20000400000 */
[----:B------:R-:W-:-:S02]  /*35c0*/  FSEL R67, R67, -INF , !P6 ;  /* 0xff80000043437808 */ /* 0x000fc40007000000 */
[----:B------:R-:W-:Y:S01]  /*35d0*/  FMNMX R112, R148, R65, !PT ;  /* 0x0000004194707209 */ /* 0x000fe20007800000 */
[----:B------:R-:W-:Y:S01]  /*35e0*/  FMUL R65, R163, c[0x0][0x188] ;  /* 0x00006200a3417a20 */ /* 0x000fe20000400000 */
[----:B------:R-:W-:Y:S02]  /*35f0*/  FSEL R66, R66, -INF , !P1 ;  /* 0xff80000042427808 */ /* 0x000fe40004800000 */
[----:B------:R-:W-:Y:S02]  /*3600*/  FMNMX R99, R67, R112, !PT ;  /* 0x0000007043637209 */ /* 0x000fe40007800000 */
[----:B------:R-:W-:Y:S02]  /*3610*/  FSEL R65, R65, -INF , !P2 ;  /* 0xff80000041417808 */ /* 0x000fe40005000000 */
[----:B------:R-:W-:-:S04]  /*3620*/  FMNMX R112, R66, R99, !PT ;  /* 0x0000006342707209 */ /* 0x000fc80007800000 */
[----:B------:R-:W-:Y:S02]  /*3630*/  FMNMX R112, R65, R112, !PT ;  /* 0x0000007041707209 */ /* 0x000fe40007800000 */
[----:B0-----:R-:W-:-:S03]  /*3640*/  FMNMX R98, R11, R98, !PT ;  /* 0x000000620b627209 */ /* 0x001fc60007800000 */
[----:B------:R-:W0:Y:S04]  /*3650*/  SHFL.BFLY PT, R99, R112, 0x2, 0x1f ;  /* 0x0c401f0070637f89 */ /* 0x000e2800000e0000 */
[----:B------:R-:W1:Y:S01]  /*3660*/  SHFL.BFLY PT, R11, R98, 0x1, 0x1f ;  /* 0x0c201f00620b7f89 */ /* 0x000e6200000e0000 */
[----:B------:R-:W-:-:S03]  /*3670*/  LOP3.LUT R147, R0, 0x20, RZ, 0x3c, !PT ;  /* 0x0000002000937812 */ /* 0x000fc600078e3cff */
[----:B-----5:R-:W-:Y:S04]  /*3680*/  STS.U16 [R0+0x2c00], R87 ;  /* 0x002c005700007388 */ /* 0x020fe80000000400 */
[----:B------:R-:W-:Y:S04]  /*3690*/  STS.U16 [R0+0x3000], R151 ;  /* 0x0030009700007388 */ /* 0x000fe80000000400 */
[----:B------:R-:W-:Y:S04]  /*36a0*/  STS.U16 [R0+0x3400], R91 ;  /* 0x0034005b00007388 */ /* 0x000fe80000000400 */
[----:B--2---:R-:W-:Y:S01]  /*36b0*/  STS.U16 [R0+0x3800], R85 ;  /* 0x0038005500007388 */ /* 0x004fe20000000400 */
[----:B0-----:R-:W-:-:S03]  /*36c0*/  FMNMX R99, R112, R99, !PT ;  /* 0x0000006370637209 */ /* 0x001fc60007800000 */
[----:B------:R-:W-:Y:S04]  /*36d0*/  STS.U16 [R0+0x3c00], R181 ;  /* 0x003c00b500007388 */ /* 0x000fe80000000400 */
[----:B------:R-:W-:Y:S01]  /*36e0*/  STS.U16 [R147+0x2100], R64 ;  /* 0x0021004093007388 */ /* 0x000fe20000000400 */
[----:B-1----:R-:W-:-:S03]  /*36f0*/  FMNMX R11, R98, R11, !PT ;  /* 0x0000000b620b7209 */ /* 0x002fc60007800000 */
[----:B------:R-:W-:Y:S04]  /*3700*/  STS.U16 [R147+0x2500], R71 ;  /* 0x0025004793007388 */ /* 0x000fe80000000400 */
[----:B------:R-:W-:Y:S04]  /*3710*/  STS.U16 [R147+0x2900], R73 ;  /* 0x0029004993007388 */ /* 0x000fe80000000400 */
[----:B------:R-:W-:Y:S04]  /*3720*/  STS.U16 [R147+0x2d00], R158 ;  /* 0x002d009e93007388 */ /* 0x000fe80000000400 */
[----:B------:R-:W0:Y:S04]  /*3730*/  SHFL.BFLY PT, R98, R99, 0x1, 0x1f ;  /* 0x0c201f0063627f89 */ /* 0x000e2800000e0000 */
[----:B------:R-:W-:Y:S04]  /*3740*/  STS.U16 [R147+0x3100], R86 ;  /* 0x0031005693007388 */ /* 0x000fe80000000400 */
[----:B------:R-:W-:Y:S04]  /*3750*/  STS.U16 [R147+0x3500], R90 ;  /* 0x0035005a93007388 */ /* 0x000fe80000000400 */
[----:B------:R-:W-:Y:S04]  /*3760*/  STS.U16 [R147+0x3900], R84 ;  /* 0x0039005493007388 */ /* 0x000fe80000000400 */
[----:B------:R1:W-:Y:S02]  /*3770*/  STS.U16 [R147+0x3d00], R241 ;  /* 0x003d00f193007388 */ /* 0x0003e40000000400 */
[----:B-1----:R-:W-:-:S05]  /*3780*/  LOP3.LUT R147, R0, 0x40, RZ, 0x3c, !PT ;  /* 0x0000004000937812 */ /* 0x002fca00078e3cff */
[----:B------:R-:W-:Y:S04]  /*3790*/  STS.U16 [R147+0x2200], R69 ;  /* 0x0022004593007388 */ /* 0x000fe80000000400 */
[----:B------:R-:W-:Y:S04]  /*37a0*/  STS.U16 [R147+0x2600], R72 ;  /* 0x0026004893007388 */ /* 0x000fe80000000400 */
[----:B------:R-:W-:Y:S04]  /*37b0*/  STS.U16 [R147+0x2a00], R83 ;  /* 0x002a005393007388 */ /* 0x000fe80000000400 */
[----:B------:R-:W-:Y:S04]  /*37c0*/  STS.U16 [R147+0x2e00], R82 ;  /* 0x002e005293007388 */ /* 0x000fe80000000400 */
[----:B------:R-:W-:Y:S04]  /*37d0*/  STS.U16 [R147+0x3200], R79 ;  /* 0x0032004f93007388 */ /* 0x000fe80000000400 */
[----:B------:R-:W-:Y:S04]  /*37e0*/  STS.U16 [R147+0x3600], R80 ;  /* 0x0036005093007388 */ /* 0x000fe80000000400 */
[----:B---3--:R-:W-:Y:S04]  /*37f0*/  STS.U16 [R147+0x3a00], R81 ;  /* 0x003a005193007388 */ /* 0x008fe80000000400 */
[----:B------:R-:W-:Y:S04]  /*3800*/  STS.U16 [R147+0x3e00], R88 ;  /* 0x003e005893007388 */ /* 0x000fe80000000400 */
[----:B------:R1:W-:Y:S04]  /*3810*/  STS.U16 [R252+0x2300], R68 ;  /* 0x00230044fc007388 */ /* 0x0003e80000000400 */
[----:B------:R2:W-:Y:S04]  /*3820*/  STS.U16 [R252+0x2700], R70 ;  /* 0x00270046fc007388 */ /* 0x0005e80000000400 */
[----:B------:R-:W-:Y:S04]  /*3830*/  STS.U16 [R252+0x2b00], R77 ;  /* 0x002b004dfc007388 */ /* 0x000fe80000000400 */
[----:B------:R-:W-:Y:S04]  /*3840*/  STS.U16 [R252+0x2f00], R78 ;  /* 0x002f004efc007388 */ /* 0x000fe80000000400 */
[----:B------:R-:W-:Y:S04]  /*3850*/  STS.U16 [R252+0x3300], R74 ;  /* 0x0033004afc007388 */ /* 0x000fe80000000400 */
[----:B------:R-:W-:Y:S04]  /*3860*/  STS.U16 [R252+0x3700], R75 ;  /* 0x0037004bfc007388 */ /* 0x000fe80000000400 */
[----:B------:R-:W-:Y:S04]  /*3870*/  STS.U16 [R252+0x3b00], R76 ;  /* 0x003b004cfc007388 */ /* 0x000fe80000000400 */
[----:B------:R-:W-:Y:S04]  /*3880*/  STS.U16 [R252+0x3f00], R240 ;  /* 0x003f00f0fc007388 */ /* 0x000fe80000000400 */
[----:B------:R-:W-:Y:S01]  /*3890*/  BAR.SYNC.DEFER_BLOCKING 0x0 ;  /* 0x0000000000007b1d */ /* 0x000fe20000010000 */
[----:B0-----:R-:W-:-:S02]  /*38a0*/  FMNMX R64, R99, R98, !PT ;  /* 0x0000006263407209 */ /* 0x001fc40007800000 */
[----:B------:R-:W-:Y:S02]  /*38b0*/  FMNMX R11, R11, R4, !PT ;  /* 0x000000040b0b7209 */ /* 0x000fe40007800000 */
[----:B------:R-:W-:-:S03]  /*38c0*/  FMNMX R64, R64, R3, !PT ;  /* 0x0000000340407209 */ /* 0x000fc60007800000 */
[--C-:B------:R-:W-:Y:S02]  /*38d0*/  FADD R92, R92, -R11.reuse ;  /* 0x8000000b5c5c7221 */ /* 0x100fe40000000000 */
[----:B------:R-:W-:Y:S02]  /*38e0*/  FADD R95, R95, -R64 ;  /* 0x800000405f5f7221 */ /* 0x000fe40000000000 */
[--C-:B------:R-:W-:Y:S02]  /*38f0*/  FADD R96, R96, -R11.reuse ;  /* 0x8000000b60607221 */ /* 0x100fe40000000000 */
[----:B------:R-:W-:Y:S02]  /*3900*/  FADD R97, R97, -R11 ;  /* 0x8000000b61617221 */ /* 0x000fe40000000000 */
[----:B------:R-:W-:Y:S02]  /*3910*/  FMUL R92, R92, 1.4426950216293334961 ;  /* 0x3fb8aa3b5c5c7820 */ /* 0x000fe40000400000 */
[----:B------:R-:W-:-:S02]  /*3920*/  FMUL R95, R95, 1.4426950216293334961 ;  /* 0x3fb8aa3b5f5f7820 */ /* 0x000fc40000400000 */
[--C-:B------:R-:W-:Y:S02]  /*3930*/  FADD R94, R94, -R64.reuse ;  /* 0x800000405e5e7221 */ /* 0x100fe40000000000 */
[--C-:B------:R-:W-:Y:S02]  /*3940*/  FADD R93, R93, -R64.reuse ;  /* 0x800000405d5d7221 */ /* 0x100fe40000000000 */
[----:B------:R-:W-:Y:S01]  /*3950*/  FADD R89, R89, -R64 ;  /* 0x8000004059597221 */ /* 0x000fe20000000000 */
[----:B------:R-:W0:Y:S01]  /*3960*/  LDSM.16.M88.4 R116, [R9+0x2000] ;  /* 0x002000000974783b */ /* 0x000e220000000200 */
[----:B------:R-:W-:Y:S02]  /*3970*/  FMUL R96, R96, 1.4426950216293334961 ;  /* 0x3fb8aa3b60607820 */ /* 0x000fe40000400000 */
[----:B------:R-:W-:Y:S01]  /*3980*/  FMUL R97, R97, 1.4426950216293334961 ;  /* 0x3fb8aa3b61617820 */ /* 0x000fe20000400000 */
[----:B------:R-:W-:Y:S01]  /*3990*/  MUFU.EX2 R158, R92 ;  /* 0x0000005c009e7308 */ /* 0x000fe20000000800 */
[----:B------:R-:W-:Y:S01]  /*39a0*/  FMUL R167, R94, 1.4426950216293334961 ;  /* 0x3fb8aa3b5ea77820 */ /* 0x000fe20000400000 */
[----:B------:R-:W-:Y:S01]  /*39b0*/  LDSM.16.M88.4 R84, [R9+0x2c00] ;  /* 0x002c00000954783b */ /* 0x000fe20000000200 */
[----:B------:R-:W-:-:S02]  /*39c0*/  FMUL R161, R93, 1.4426950216293334961 ;  /* 0x3fb8aa3b5da17820 */ /* 0x000fc40000400000 */
[----:B------:R-:W-:Y:S01]  /*39d0*/  FMUL R151, R89, 1.4426950216293334961 ;  /* 0x3fb8aa3b59977820 */ /* 0x000fe20000400000 */
[----:B------:R-:W-:Y:S02]  /*39e0*/  LDSM.16.M88.4 R80, [R9+0x3000] ;  /* 0x003000000950783b */ /* 0x000fe40000000200 */
[----:B------:R3:W-:Y:S02]  /*39f0*/  MUFU.EX2 R166, R95 ;  /* 0x0000005f00a67308 */ /* 0x0007e40000000800 */
[----:B------:R-:W-:Y:S04]  /*3a00*/  LDSM.16.M88.4 R88, [R9+0x2800] ;  /* 0x002800000958783b */ /* 0x000fe80000000200 */
[----:B------:R-:W-:Y:S02]  /*3a10*/  LDSM.16.M88.4 R76, [R9+0x3400] ;  /* 0x00340000094c783b */ /* 0x000fe40000000200 */
[----:B------:R-:W-:Y:S02]  /*3a20*/  MUFU.EX2 R162, R96 ;  /* 0x0000006000a27308 */ /* 0x000fe40000000800 */
[----:B---3--:R-:W3:Y:S04]  /*3a30*/  LDSM.16.M88.4 R92, [R9+0x2400] ;  /* 0x00240000095c783b */ /* 0x008ee80000000200 */
[----:B------:R-:W4:Y:S02]  /*3a40*/  LDSM.16.M88.4 R72, [R9+0x3800] ;  /* 0x003800000948783b */ /* 0x000f240000000200 */
[----:B------:R5:W-:Y:S01]  /*3a50*/  MUFU.EX2 R163, R97 ;  /* 0x0000006100a37308 */ /* 0x000be20000000800 */
[----:B------:R-:W-:-:S02]  /*3a60*/  FADD R4, -R11, R4 ;  /* 0x000000040b047221 */ /* 0x000fc40000000100 */
[----:B------:R-:W-:Y:S01]  /*3a70*/  FADD R3, -R64, R3 ;  /* 0x0000000340037221 */ /* 0x000fe20000000100 */
[----:B-----5:R-:W5:Y:S01]  /*3a80*/  LDSM.16.M88.4 R96, [R9+0x3c00] ;  /* 0x003c00000960783b */ /* 0x020f620000000200 */
[----:B------:R-:W-:Y:S02]  /*3a90*/  FADD R145, R145, -R11 ;  /* 0x8000000b91917221 */ /* 0x000fe40000000000 */
[----:B------:R-:W-:Y:S02]  /*3aa0*/  FMUL R4, R4, 1.4426950216293334961 ;  /* 0x3fb8aa3b04047820 */ /* 0x000fe40000400000 */
[----:B------:R-:W-:Y:S02]  /*3ab0*/  FMUL R3, R3, 1.4426950216293334961 ;  /* 0x3fb8aa3b03037820 */ /* 0x000fe40000400000 */
[----:B------:R-:W-:Y:S01]  /*3ac0*/  FMUL R145, R145, 1.4426950216293334961 ;  /* 0x3fb8aa3b91917820 */ /* 0x000fe20000400000 */
[----:B------:R-:W-:Y:S08]  /*3ad0*/  MUFU.EX2 R167, R167 ;  /* 0x000000a700a77308 */ /* 0x000ff00000000800 */
[----:B------:R-:W0:Y:S08]  /*3ae0*/  MUFU.EX2 R4, R4 ;  /* 0x0000000400047308 */ /* 0x000e300000000800 */
[----:B------:R-:W0:Y:S08]  /*3af0*/  MUFU.EX2 R3, R3 ;  /* 0x0000000300037308 */ /* 0x000e300000000800 */
[----:B------:R-:W2:Y:S08]  /*3b00*/  MUFU.EX2 R160, R145 ;  /* 0x0000009100a07308 */ /* 0x000eb00000000800 */
[----:B------:R-:W-:Y:S08]  /*3b10*/  MUFU.EX2 R161, R161 ;  /* 0x000000a100a17308 */ /* 0x000ff00000000800 */
[----:B------:R-:W3:Y:S01]  /*3b20*/  MUFU.EX2 R151, R151 ;  /* 0x0000009700977308 */ /* 0x000ee20000000800 */
[C---:B0-----:R-:W-:Y:S01]  /*3b30*/  FMUL R140, R4.reuse, R120 ;  /* 0x00000078048c7220 */ /* 0x041fe20000400000 */
[----:B-1----:R-:W-:Y:S01]  /*3b40*/  F2FP.PACK_AB R68, R163, R162 ;  /* 0x000000a2a344723e */ /* 0x002fe200000000ff */
[----:B------:R-:W-:Y:S01]  /*3b50*/  FMUL R141, R4, R121 ;  /* 0x00000079048d7220 */ /* 0x000fe20000400000 */
[----:B------:R-:W-:Y:S01]  /*3b60*/  F2FP.PACK_AB R69, R167, R166 ;  /* 0x000000a6a745723e */ /* 0x000fe200000000ff */
[C---:B------:R-:W-:Y:S01]  /*3b70*/  FMUL R142, R3.reuse, R122 ;  /* 0x0000007a038e7220 */ /* 0x040fe20000400000 */
[----:B--2---:R-:W-:Y:S01]  /*3b80*/  F2FP.PACK_AB R70, R160, R158 ;  /* 0x0000009ea046723e */ /* 0x004fe200000000ff */
[----:B------:R-:W-:-:S02]  /*3b90*/  FMUL R143, R3, R123 ;  /* 0x0000007b038f7220 */ /* 0x000fc40000400000 */
[C---:B------:R-:W-:Y:S02]  /*3ba0*/  FMUL R144, R4.reuse, R108 ;  /* 0x0000006c04907220 */ /* 0x040fe40000400000 */
[C---:B------:R-:W-:Y:S02]  /*3bb0*/  FMUL R145, R4.reuse, R109 ;  /* 0x0000006d04917220 */ /* 0x040fe40000400000 */
[C---:B------:R-:W-:Y:S02]  /*3bc0*/  FMUL R146, R3.reuse, R110 ;  /* 0x0000006e03927220 */ /* 0x040fe40000400000 */
[----:B------:R-:W-:Y:S01]  /*3bd0*/  FMUL R147, R3, R111 ;  /* 0x0000006f03937220 */ /* 0x000fe20000400000 */
[----:B---3--:R-:W-:Y:S01]  /*3be0*/  F2FP.PACK_AB R71, R151, R161 ;  /* 0x000000a19747723e */ /* 0x008fe200000000ff */
[C---:B------:R-:W-:Y:S02]  /*3bf0*/  FMUL R100, R4.reuse, R100 ;  /* 0x0000006404647220 */ /* 0x040fe40000400000 */
[----:B------:R-:W-:-:S02]  /*3c00*/  FMUL R101, R4, R101 ;  /* 0x0000006504657220 */ /* 0x000fc40000400000 */
[C---:B------:R-:W-:Y:S02]  /*3c10*/  FMUL R102, R3.reuse, R102 ;  /* 0x0000006603667220 */ /* 0x040fe40000400000 */
[C---:B------:R-:W-:Y:S02]  /*3c20*/  FMUL R103, R3.reuse, R103 ;  /* 0x0000006703677220 */ /* 0x040fe40000400000 */
[C---:B------:R-:W-:Y:S02]  /*3c30*/  FMUL R124, R4.reuse, R124 ;  /* 0x0000007c047c7220 */ /* 0x040fe40000400000 */
[----:B------:R-:W-:Y:S02]  /*3c40*/  FMUL R125, R4, R125 ;  /* 0x0000007d047d7220 */ /* 0x000fe40000400000 */
        /* <DEDUP_REMOVED lines=15> */
[----:B------:R-:W-:Y:S02]  /*3d40*/  FMUL R129, R4, R129 ;  /* 0x0000008104817220 */ /* 0x000fe40000400000 */
[C---:B------:R-:W-:Y:S02]  /*3d50*/  FMUL R130, R3.reuse, R130 ;  /* 0x0000008203827220 */ /* 0x040fe40000400000 */
[----:B------:R-:W-:Y:S02]  /*3d60*/  FMUL R131, R3, R131 ;  /* 0x0000008303837220 */ /* 0x000fe40000400000 */
[--C-:B------:R-:W-:Y:S02]  /*3d70*/  FADD R168, R168, -R11.reuse ;  /* 0x8000000ba8a87221 */ /* 0x100fe40000000000 */
[----:B------:R-:W-:-:S02]  /*3d80*/  FADD R159, R159, -R11 ;  /* 0x8000000b9f9f7221 */ /* 0x000fc40000000000 */
[--C-:B------:R-:W-:Y:S02]  /*3d90*/  FADD R175, R175, -R11.reuse ;  /* 0x8000000bafaf7221 */ /* 0x100fe40000000000 */
[----:B------:R-:W-:Y:S02]  /*3da0*/  FADD R177, R177, -R11 ;  /* 0x8000000bb1b17221 */ /* 0x000fe40000000000 */
[--C-:B------:R-:W-:Y:S02]  /*3db0*/  FADD R169, R169, -R64.reuse ;  /* 0x80000040a9a97221 */ /* 0x100fe40000000000 */
[--C-:B------:R-:W-:Y:S02]  /*3dc0*/  FADD R174, R174, -R64.reuse ;  /* 0x80000040aeae7221 */ /* 0x100fe40000000000 */
[--C-:B------:R-:W-:Y:S02]  /*3dd0*/  FADD R176, R176, -R64.reuse ;  /* 0x80000040b0b07221 */ /* 0x100fe40000000000 */
[----:B------:R-:W-:Y:S01]  /*3de0*/  FADD R178, R178, -R64 ;  /* 0x80000040b2b27221 */ /* 0x000fe20000000000 */
[----:B------:R-:W-:Y:S01]  /*3df0*/  HMMA.16816.F32 R100, R68, R116, R100 ;  /* 0x000000744464723c */ /* 0x000fe20000001864 */
[----:B------:R-:W-:-:S07]  /*3e00*/  FMUL R133, R174, 1.4426950216293334961 ;  /* 0x3fb8aa3bae857820 */ /* 0x000fce0000400000 */
[C---:B------:R-:W-:Y:S08]  /*3e10*/  HMMA.16816.F32 R124, R68.reuse, R92, R124 ;  /* 0x0000005c447c723c */ /* 0x040ff0000000187c */
[C---:B------:R-:W-:Y:S08]  /*3e20*/  HMMA.16816.F32 R140, R68.reuse, R88, R140 ;  /* 0x00000058448c723c */ /* 0x040ff0000000188c */
[C---:B------:R-:W-:Y:S08]  /*3e30*/  HMMA.16816.F32 R144, R68.reuse, R84, R144 ;  /* 0x000000544490723c */ /* 0x040ff00000001890 */
[C---:B------:R-:W-:Y:S08]  /*3e40*/  HMMA.16816.F32 R120, R68.reuse, R80, R120 ;  /* 0x000000504478723c */ /* 0x040ff00000001878 */
[C---:B------:R-:W-:Y:S08]  /*3e50*/  HMMA.16816.F32 R112, R68.reuse, R76, R112 ;  /* 0x0000004c4470723c */ /* 0x040ff00000001870 */
[C---:B----4-:R-:W-:Y:S01]  /*3e60*/  HMMA.16816.F32 R108, R68.reuse, R72, R108 ;  /* 0x00000048446c723c */ /* 0x050fe2000000186c */
[----:B------:R-:W-:Y:S06]  /*3e70*/  MUFU.EX2 R133, R133 ;  /* 0x0000008500857308 */ /* 0x000fec0000000800 */
[----:B------:R-:W-:Y:S01]  /*3e80*/  FMUL R72, R168, 1.4426950216293334961 ;  /* 0x3fb8aa3ba8487820 */ /* 0x000fe20000400000 */
[----:B-----5:R-:W-:Y:S01]  /*3e90*/  HMMA.16816.F32 R68, R68, R96, R128 ;  /* 0x000000604444723c */ /* 0x020fe20000001880 */
[----:B------:R-:W-:-:S06]  /*3ea0*/  FMUL R73, R169, 1.4426950216293334961 ;  /* 0x3fb8aa3ba9497820 */ /* 0x000fcc0000400000 */
[----:B------:R-:W-:Y:S02]  /*3eb0*/  FMUL R96, R159, 1.4426950216293334961 ;  /* 0x3fb8aa3b9f607820 */ /* 0x000fe40000400000 */
[----:B------:R-:W-:Y:S02]  /*3ec0*/  FMUL R97, R175, 1.4426950216293334961 ;  /* 0x3fb8aa3baf617820 */ /* 0x000fe40000400000 */
[----:B------:R-:W-:Y:S02]  /*3ed0*/  FMUL R128, R177, 1.4426950216293334961 ;  /* 0x3fb8aa3bb1807820 */ /* 0x000fe40000400000 */
[----:B------:R-:W-:Y:S02]  /*3ee0*/  FMUL R129, R176, 1.4426950216293334961 ;  /* 0x3fb8aa3bb0817820 */ /* 0x000fe40000400000 */
[----:B------:R-:W-:Y:S01]  /*3ef0*/  FMUL R130, R178, 1.4426950216293334961 ;  /* 0x3fb8aa3bb2827820 */ /* 0x000fe20000400000 */
[----:B------:R-:W-:Y:S08]  /*3f00*/  MUFU.EX2 R72, R72 ;  /* 0x0000004800487308 */ /* 0x000ff00000000800 */
[----:B------:R-:W0:Y:S08]  /*3f10*/  MUFU.EX2 R96, R96 ;  /* 0x0000006000607308 */ /* 0x000e300000000800 */
[----:B------:R-:W-:Y:S08]  /*3f20*/  MUFU.EX2 R97, R97 ;  /* 0x0000006100617308 */ /* 0x000ff00000000800 */
[----:B------:R-:W-:Y:S08]  /*3f30*/  MUFU.EX2 R128, R128 ;  /* 0x0000008000807308 */ /* 0x000ff00000000800 */
[----:B------:R-:W1:Y:S08]  /*3f40*/  MUFU.EX2 R73, R73 ;  /* 0x0000004900497308 */ /* 0x000e700000000800 */
[----:B------:R-:W-:Y:S08]  /*3f50*/  MUFU.EX2 R129, R129 ;  /* 0x0000008100817308 */ /* 0x000ff00000000800 */
[----:B------:R-:W2:Y:S01]  /*3f60*/  MUFU.EX2 R130, R130 ;  /* 0x0000008200827308 */ /* 0x000ea20000000800 */
[----:B0-----:R-:W-:-:S02]  /*3f70*/  F2FP.PACK_AB R104, R96, R72 ;  /* 0x000000486068723e */ /* 0x001fc400000000ff */
[----:B-1----:R-:W-:Y:S02]  /*3f80*/  F2FP.PACK_AB R105, R133, R73 ;  /* 0x000000498569723e */ /* 0x002fe400000000ff */
[----:B------:R-:W-:Y:S02]  /*3f90*/  F2FP.PACK_AB R106, R128, R97 ;  /* 0x00000061806a723e */ /* 0x000fe400000000ff */
[----:B------:R-:W-:Y:S01]  /*3fa0*/  LOP3.LUT R181, R9, 0x40, RZ, 0x3c, !PT ;  /* 0x0000004009b57812 */ /* 0x000fe200078e3cff */
[--C-:B------:R-:W-:Y:S01]  /*3fb0*/  FADD R179, R179, -R11.reuse ;  /* 0x8000000bb3b37221 */ /* 0x100fe20000000000 */
[----:B--2---:R-:W-:Y:S01]  /*3fc0*/  F2FP.PACK_AB R107, R130, R129 ;  /* 0x00000081826b723e */ /* 0x004fe200000000ff */
[----:B------:R-:W-:Y:S02]  /*3fd0*/  FADD R153, R153, -R11 ;  /* 0x8000000b99997221 */ /* 0x000fe40000000000 */
[----:B------:R-:W-:Y:S04]  /*3fe0*/  LDSM.16.M88.4 R136, [R181+0x3400] ;  /* 0x00340000b588783b */ /* 0x000fe80000000200 */
[----:B------:R-:W-:Y:S01]  /*3ff0*/  HMMA.16816.F32 R116, R104, R118, R100 ;  /* 0x000000766874723c */ /* 0x000fe20000001864 */
[----:B------:R-:W0:Y:S01]  /*4000*/  LDSM.16.M88.4 R100, [R181+0x2000] ;  /* 0x00200000b564783b */ /* 0x000e220000000200 */
[----:B------:R-:W-:-:S02]  /*4010*/  FADD R180, R180, -R64 ;  /* 0x80000040b4b47221 */ /* 0x000fc40000000000 */
[--C-:B------:R-:W-:Y:S02]  /*4020*/  FADD R152, R152, -R64.reuse ;  /* 0x8000004098987221 */ /* 0x100fe40000000000 */
[--C-:B------:R-:W-:Y:S02]  /*4030*/  FADD R165, R165, -R64.reuse ;  /* 0x80000040a5a57221 */ /* 0x100fe40000000000 */
[----:B------:R-:W-:Y:S01]  /*4040*/  FADD R154, R154, -R64 ;  /* 0x800000409a9a7221 */ /* 0x000fe20000000000 */
[----:B------:R-:W-:Y:S01]  /*4050*/  HMMA.16816.F32 R88, R104, R90, R140 ;  /* 0x0000005a6858723c */ /* 0x000fe2000000188c */
[--C-:B------:R-:W-:Y:S02]  /*4060*/  FADD R155, R155, -R11.reuse ;  /* 0x8000000b9b9b7221 */ /* 0x100fe40000000000 */
[----:B------:R-:W-:Y:S02]  /*4070*/  FADD R76, R157, -R11 ;  /* 0x8000000b9d4c7221 */ /* 0x000fe40000000000 */
[----:B------:R-:W-:-:S02]  /*4080*/  FADD R163, R162, R163 ;  /* 0x000000a3a2a37221 */ /* 0x000fc40000000000 */
[----:B------:R-:W-:Y:S02]  /*4090*/  FMUL R131, R179, 1.4426950216293334961 ;  /* 0x3fb8aa3bb3837820 */ /* 0x000fe40000400000 */
[----:B------:R-:W-:Y:S02]  /*40a0*/  FMUL R132, R153, 1.4426950216293334961 ;  /* 0x3fb8aa3b99847820 */ /* 0x000fe40000400000 */
[----:B------:R-:W-:Y:S02]  /*40b0*/  FMUL R134, R180, 1.4426950216293334961 ;  /* 0x3fb8aa3bb4867820 */ /* 0x000fe40000400000 */
[----:B------:R-:W-:Y:S02]  /*40c0*/  FMUL R140, R152, 1.4426950216293334961 ;  /* 0x3fb8aa3b988c7820 */ /* 0x000fe40000400000 */
[----:B------:R-:W-:Y:S02]  /*40d0*/  FMUL R141, R165, 1.4426950216293334961 ;  /* 0x3fb8aa3ba58d7820 */ /* 0x000fe40000400000 */
[----:B------:R-:W-:-:S02]  /*40e0*/  FMUL R143, R154, 1.4426950216293334961 ;  /* 0x3fb8aa3b9a8f7820 */ /* 0x000fc40000400000 */
[----:B------:R-:W-:Y:S02]  /*40f0*/  FADD R166, R166, R167 ;  /* 0x000000a7a6a67221 */ /* 0x000fe40000000000 */
[----:B------:R-:W-:Y:S02]  /*4100*/  FMUL R77, R155, 1.4426950216293334961 ;  /* 0x3fb8aa3b9b4d7820 */ /* 0x000fe40000400000 */
[----:B------:R-:W-:Y:S02]  /*4110*/  FMUL R80, R76, 1.4426950216293334961 ;  /* 0x3fb8aa3b4c507820 */ /* 0x000fe40000400000 */
[----:B------:R-:W-:Y:S01]  /*4120*/  FADD R163, R158, R163 ;  /* 0x000000a39ea37221 */ /* 0x000fe20000000000 */
[----:B------:R-:W-:Y:S01]  /*4130*/  MUFU.EX2 R131, R131 ;  /* 0x0000008300837308 */ /* 0x000fe20000000800 */
[----:B------:R-:W-:Y:S02]  /*4140*/  FADD R76, R156, -R11 ;  /* 0x8000000b9c4c7221 */ /* 0x000fe40000000000 */
[----:B------:R-:W-:-:S02]  /*4150*/  FADD R166, R161, R166 ;  /* 0x000000a6a1a67221 */ /* 0x000fc40000000000 */
[----:B------:R-:W-:-:S03]  /*4160*/  FADD R163, R160, R163 ;  /* 0x000000a3a0a37221 */ /* 0x000fc60000000000 */
[----:B------:R-:W1:Y:S01]  /*4170*/  MUFU.EX2 R132, R132 ;  /* 0x0000008400847308 */ /* 0x000e620000000800 */
[----:B------:R-:W-:Y:S02]  /*4180*/  FADD R166, R151, R166 ;  /* 0x000000a697a67221 */ /* 0x000fe40000000000 */
[----:B------:R-:W-:-:S05]  /*4190*/  FADD R163, R72, R163 ;  /* 0x000000a348a37221 */ /* 0x000fca0000000000 */
[----:B------:R-:W-:Y:S01]  /*41a0*/  MUFU.EX2 R157, R77 ;  /* 0x0000004d009d7308 */ /* 0x000fe20000000800 */
[----:B------:R-:W-:-:S07]  /*41b0*/  FADD R166, R73, R166 ;  /* 0x000000a649a67221 */ /* 0x000fce0000000000 */
[----:B------:R-:W-:Y:S08]  /*41c0*/  MUFU.EX2 R156, R80 ;  /* 0x00000050009c7308 */ /* 0x000ff00000000800 */
[----:B------:R-:W-:Y:S08]  /*41d0*/  MUFU.EX2 R134, R134 ;  /* 0x0000008600867308 */ /* 0x000ff00000000800 */
[----:B------:R-:W2:Y:S08]  /*41e0*/  MUFU.EX2 R140, R140 ;  /* 0x0000008c008c7308 */ /* 0x000eb00000000800 */
[----:B------:R-:W-:Y:S08]  /*41f0*/  MUFU.EX2 R141, R141 ;  /* 0x0000008d008d7308 */ /* 0x000ff00000000800 */
[----:B------:R-:W3:Y:S01]  /*4200*/  MUFU.EX2 R143, R143 ;  /* 0x0000008f008f7308 */ /* 0x000ee20000000800 */
[----:B------:R-:W-:-:S02]  /*4210*/  FADD R96, R96, R163 ;  /* 0x000000a360607221 */ /* 0x000fc40000000000 */
[----:B------:R-:W-:Y:S02]  /*4220*/  FMUL R76, R76, 1.4426950216293334961 ;  /* 0x3fb8aa3b4c4c7820 */ /* 0x000fe40000400000 */
[----:B------:R-:W-:Y:S02]  /*4230*/  FADD R166, R133, R166 ;  /* 0x000000a685a67221 */ /* 0x000fe40000000000 */
[----:B------:R-:W-:Y:S01]  /*4240*/  FADD R133, R97, R96 ;  /* 0x0000006061857221 */ /* 0x000fe20000000000 */
[----:B------:R4:W5:Y:S01]  /*4250*/  MUFU.EX2 R153, R76 ;  /* 0x0000004c00997308 */ /* 0x0009620000000800 */
[----:B------:R-:W-:Y:S01]  /*4260*/  FADD R148, R148, -R64 ;  /* 0x8000004094947221 */ /* 0x000fe20000000000 */
[----:B------:R-:W-:Y:S01]  /*4270*/  HMMA.16816.F32 R96, R104, R98, R68 ;  /* 0x000000626860723c */ /* 0x000fe20000001844 */
[----:B------:R-:W-:Y:S02]  /*4280*/  FADD R129, R129, R166 ;  /* 0x000000a681817221 */ /* 0x000fe40000000000 */
[----:B------:R-:W-:-:S02]  /*4290*/  FADD R128, R128, R133 ;  /* 0x0000008580807221 */ /* 0x000fc40000000000 */
[----:B------:R-:W-:-:S03]  /*42a0*/  FADD R164, R164, -R11 ;  /* 0x8000000ba4a47221 */ /* 0x000fc60000000000 */
[----:B----4-:R-:W-:Y:S01]  /*42b0*/  HMMA.16816.F32 R76, R104, R78, R112 ;  /* 0x0000004e684c723c */ /* 0x010fe20000001870 */
[----:B------:R-:W-:Y:S02]  /*42c0*/  FMUL R69, R148, 1.4426950216293334961 ;  /* 0x3fb8aa3b94457820 */ /* 0x000fe40000400000 */
[----:B------:R-:W-:-:S04]  /*42d0*/  FADD R67, R67, -R64 ;  /* 0x8000004043437221 */ /* 0x000fc80000000000 */
[----:B-1----:R-:W-:Y:S02]  /*42e0*/  F2FP.PACK_AB R112, R132, R131 ;  /* 0x000000838470723e */ /* 0x002fe400000000ff */
[----:B--2---:R-:W-:Y:S02]  /*42f0*/  F2FP.PACK_AB R113, R140, R134 ;  /* 0x000000868c71723e */ /* 0x004fe400000000ff */
[----:B------:R-:W-:Y:S02]  /*4300*/  F2FP.PACK_AB R114, R156, R157 ;  /* 0x0000009d9c72723e */ /* 0x000fe400000000ff */
[----:B---3--:R-:W-:Y:S01]  /*4310*/  F2FP.PACK_AB R115, R143, R141 ;  /* 0x0000008d8f73723e */ /* 0x008fe200000000ff */
[----:B------:R-:W-:Y:S02]  /*4320*/  FADD R129, R130, R129 ;  /* 0x0000008182817221 */ /* 0x000fe40000000000 */
[----:B------:R-:W-:Y:S02]  /*4330*/  FADD R131, R131, R128 ;  /* 0x0000008083837221 */ /* 0x000fe40000000000 */
[----:B------:R-:W-:-:S02]  /*4340*/  FMUL R155, R164, 1.4426950216293334961 ;  /* 0x3fb8aa3ba49b7820 */ /* 0x000fc40000400000 */
[----:B------:R-:W-:Y:S01]  /*4350*/  FADD R150, R150, -R11 ;  /* 0x8000000b96967221 */ /* 0x000fe20000000000 */
[----:B------:R-:W1:Y:S01]  /*4360*/  MUFU.EX2 R69, R69 ;  /* 0x0000004500457308 */ /* 0x000e620000000800 */
[----:B------:R-:W-:Y:S01]  /*4370*/  FMUL R68, R67, 1.4426950216293334961 ;  /* 0x3fb8aa3b43447820 */ /* 0x000fe20000400000 */
[----:B0-----:R-:W-:Y:S01]  /*4380*/  HMMA.16816.F32 R116, R112, R100, R116 ;  /* 0x000000647074723c */ /* 0x001fe20000001874 */
[----:B------:R-:W-:Y:S02]  /*4390*/  FADD R129, R134, R129 ;  /* 0x0000008186817221 */ /* 0x000fe40000000000 */
[----:B------:R-:W-:Y:S02]  /*43a0*/  FADD R67, R66, -R64 ;  /* 0x8000004042437221 */ /* 0x000fe40000000000 */
[----:B------:R-:W-:Y:S02]  /*43b0*/  FMUL R142, R150, 1.4426950216293334961 ;  /* 0x3fb8aa3b968e7820 */ /* 0x000fe40000400000 */
[----:B------:R-:W-:-:S02]  /*43c0*/  FADD R100, R132, R131 ;  /* 0x0000008384647221 */ /* 0x000fc40000000000 */
[----:B------:R-:W-:Y:S01]  /*43d0*/  FADD R65, R65, -R64 ;  /* 0x8000004041417221 */ /* 0x000fe20000000000 */
[----:B------:R-:W0:Y:S01]  /*43e0*/  MUFU.EX2 R155, R155 ;  /* 0x0000009b009b7308 */ /* 0x000e220000000800 */
[----:B------:R-:W-:Y:S01]  /*43f0*/  FADD R149, R149, -R11 ;  /* 0x8000000b95957221 */ /* 0x000fe20000000000 */
[C---:B------:R-:W-:Y:S01]  /*4400*/  HMMA.16816.F32 R92, R104.reuse, R94, R124 ;  /* 0x0000005e685c723c */ /* 0x040fe2000000187c */
[----:B------:R-:W-:Y:S01]  /*4410*/  FMUL R67, R67, 1.4426950216293334961 ;  /* 0x3fb8aa3b43437820 */ /* 0x000fe20000400000 */
[----:B------:R-:W2:Y:S01]  /*4420*/  LDSM.16.M88.4 R124, [R181+0x2400] ;  /* 0x00240000b57c783b */ /* 0x000ea20000000200 */
[----:B------:R-:W-:Y:S02]  /*4430*/  FADD R140, R140, R129 ;  /* 0x000000818c8c7221 */ /* 0x000fe40000000000 */
[----:B------:R-:W-:Y:S01]  /*4440*/  FADD R157, R157, R100 ;  /* 0x000000649d9d7221 */ /* 0x000fe20000000000 */
[----:B------:R-:W3:Y:S01]  /*4450*/  MUFU.EX2 R66, R68 ;  /* 0x0000004400427308 */ /* 0x000ee20000000800 */
[----:B------:R-:W-:Y:S01]  /*4460*/  LDSM.16.M88.4 R132, [R181+0x3800] ;  /* 0x00380000b584783b */ /* 0x000fe20000000200 */
[----:B------:R-:W-:Y:S01]  /*4470*/  HMMA.16816.F32 R84, R104, R86, R144 ;  /* 0x000000566854723c */ /* 0x000fe20000001890 */
[----:B------:R-:W-:-:S02]  /*4480*/  FMUL R100, R65, 1.4426950216293334961 ;  /* 0x3fb8aa3b41647820 */ /* 0x000fc40000400000 */
[----:B------:R-:W-:Y:S01]  /*4490*/  LDSM.16.M88.4 R128, [R181+0x3c00] ;  /* 0x003c0000b580783b */ /* 0x000fe20000000200 */
[----:B------:R-:W-:-:S04]  /*44a0*/  FMUL R149, R149, 1.4426950216293334961 ;  /* 0x3fb8aa3b95957820 */ /* 0x000fc80000400000 */
[----:B------:R-:W-:Y:S01]  /*44b0*/  HMMA.16816.F32 R80, R104, R82, R120 ;  /* 0x000000526850723c */ /* 0x000fe20000001878 */
[----:B------:R-:W4:Y:S01]  /*44c0*/  LDSM.16.M88.4 R120, [R181+0x2800] ;  /* 0x00280000b578783b */ /* 0x000f220000000200 */
[----:B------:R-:W0:Y:S01]  /*44d0*/  MUFU.EX2 R142, R142 ;  /* 0x0000008e008e7308 */ /* 0x000e220000000800 */
[----:B------:R-:W-:-:S05]  /*44e0*/  FADD R140, R141, R140 ;  /* 0x0000008c8d8c7221 */ /* 0x000fca0000000000 */
[----:B------:R-:W-:Y:S01]  /*44f0*/  HMMA.16816.F32 R72, R104, R74, R108 ;  /* 0x0000004a6848723c */ /* 0x000fe2000000186c */
[----:B------:R-:W2:Y:S01]  /*4500*/  LDSM.16.M88.4 R108, [R181+0x2c00] ;  /* 0x002c0000b56c783b */ /* 0x000ea20000000200 */
[----:B------:R-:W0:Y:S03]  /*4510*/  MUFU.EX2 R71, R67 ;  /* 0x0000004300477308 */ /* 0x000e260000000800 */
[----:B------:R-:W4:Y:S01]  /*4520*/  LDSM.16.M88.4 R104, [R181+0x3000] ;  /* 0x00300000b568783b */ /* 0x000f220000000200 */
[----:B------:R-:W-:Y:S02]  /*4530*/  FADD R156, R156, R157 ;  /* 0x0000009d9c9c7221 */ /* 0x000fe40000000000 */
[----:B------:R-:W-:Y:S02]  /*4540*/  FADD R140, R143, R140 ;  /* 0x0000008c8f8c7221 */ /* 0x000fe40000000000 */
[----:B------:R-:W3:Y:S01]  /*4550*/  MUFU.EX2 R70, R149 ;  /* 0x0000009500467308 */ /* 0x000ee20000000800 */
[----:B-----5:R-:W-:-:S02]  /*4560*/  FADD R156, R153, R156 ;  /* 0x0000009c999c7221 */ /* 0x020fc40000000000 */
[----:B-1----:R-:W-:-:S05]  /*4570*/  FADD R101, R69, R140 ;  /* 0x0000008c45657221 */ /* 0x002fca0000000000 */
[----:B------:R-:W1:Y:S01]  /*4580*/  MUFU.EX2 R100, R100 ;  /* 0x0000006400647308 */ /* 0x000e620000000800 */
[----:B0-----:R-:W-:Y:S02]  /*4590*/  FADD R65, R155, R156 ;  /* 0x0000009c9b417221 */ /* 0x001fe40000000000 */
[----:B---3--:R-:W-:Y:S02]  /*45a0*/  FADD R68, R66, R101 ;  /* 0x0000006542447221 */ /* 0x008fe40000000000 */
[----:B------:R-:W-:Y:S02]  /*45b0*/  FADD R65, R142, R65 ;  /* 0x000000418e417221 */ /* 0x000fe40000000000 */
[----:B------:R-:W-:Y:S02]  /*45c0*/  FADD R67, R71, R68 ;  /* 0x0000004447437221 */ /* 0x000fe40000000000 */
[----:B------:R-:W-:Y:S01]  /*45d0*/  FADD R65, R70, R65 ;  /* 0x0000004146417221 */ /* 0x000fe20000000000 */
[----:B------:R-:W-:Y:S01]  /*45e0*/  HMMA.16816.F32 R76, R112, R136, R76 ;  /* 0x00000088704c723c */ /* 0x000fe2000000184c */
[----:B-1----:R-:W-:-:S03]  /*45f0*/  FADD R67, R100, R67 ;  /* 0x0000004364437221 */ /* 0x002fc60000000000 */
[----:B------:R-:W0:Y:S04]  /*4600*/  SHFL.BFLY PT, R136, R65, 0x2, 0x1f ;  /* 0x0c401f0041887f89 */ /* 0x000e2800000e0000 */
[----:B------:R-:W1:Y:S04]  /*4610*/  SHFL.BFLY PT, R137, R67, 0x2, 0x1f ;  /* 0x0c401f0043897f89 */ /* 0x000e6800000e0000 */
[----:B------:R-:W3:Y:S01]  /*4620*/  S2R R144, SR_CTAID.X ;  /* 0x0000000000907919 */ /* 0x000ee20000002500 */
[C---:B--2---:R-:W-:Y:S08]  /*4630*/  HMMA.16816.F32 R92, R112.reuse, R124, R92 ;  /* 0x0000007c705c723c */ /* 0x044ff0000000185c */
[C---:B----4-:R-:W-:Y:S08]  /*4640*/  HMMA.16816.F32 R88, R112.reuse, R120, R88 ;  /* 0x000000787058723c */ /* 0x050ff00000001858 */
[C---:B------:R-:W-:Y:S08]  /*4650*/  HMMA.16816.F32 R84, R112.reuse, R108, R84 ;  /* 0x0000006c7054723c */ /* 0x040ff00000001854 */
[C---:B------:R-:W-:Y:S08]  /*4660*/  HMMA.16816.F32 R80, R112.reuse, R104, R80 ;  /* 0x000000687050723c */ /* 0x040ff00000001850 */
[C---:B------:R-:W-:Y:S08]  /*4670*/  HMMA.16816.F32 R72, R112.reuse, R132, R72 ;  /* 0x000000847048723c */ /* 0x040ff00000001848 */
[----:B------:R-:W-:Y:S01]  /*4680*/  HMMA.16816.F32 R96, R112, R128, R96 ;  /* 0x000000807060723c */ /* 0x000fe20000001860 */
[----:B------:R-:W-:-:S02]  /*4690*/  F2FP.PACK_AB R68, R155, R153 ;  /* 0x000000999b44723e */ /* 0x000fc400000000ff */
[----:B------:R-:W-:Y:S02]  /*46a0*/  F2FP.PACK_AB R69, R66, R69 ;  /* 0x000000454245723e */ /* 0x000fe400000000ff */
[----:B------:R-:W-:Y:S02]  /*46b0*/  F2FP.PACK_AB R70, R70, R142 ;  /* 0x0000008e4646723e */ /* 0x000fe400000000ff */
[----:B------:R-:W-:Y:S01]  /*46c0*/  F2FP.PACK_AB R71, R100, R71 ;  /* 0x000000476447723e */ /* 0x000fe200000000ff */
[----:B0-----:R-:W-:Y:S02]  /*46d0*/  FADD R65, R65, R136 ;  /* 0x0000008841417221 */ /* 0x001fe40000000000 */
[----:B-1----:R-:W-:Y:S01]  /*46e0*/  FADD R67, R67, R137 ;  /* 0x0000008943437221 */ /* 0x002fe20000000000 */
[----:B------:R-:W-:Y:S01]  /*46f0*/  UIADD3 UR4, UP0, UR4, 0x40, URZ ;  /* 0x0000004004047890 */ /* 0x000fe2000ff1e03f */
[----:B---3--:R-:W-:Y:S01]  /*4700*/  IMAD.SHL.U32 R144, R144, 0x40, RZ ;  /* 0x0000004090907824 */ /* 0x008fe200078e00ff */
[----:B------:R-:W0:Y:S01]  /*4710*/  SHFL.BFLY PT, R66, R65, 0x1, 0x1f ;  /* 0x0c201f0041427f89 */ /* 0x000e2200000e0000 */
[----:B------:R-:W-:Y:S03]  /*4720*/  HMMA.16816.F32 R136, R68, R138, R76 ;  /* 0x0000008a4488723c */ /* 0x000fe6000000184c */
[----:B------:R-:W1:Y:S01]  /*4730*/  SHFL.BFLY PT, R76, R67, 0x1, 0x1f ;  /* 0x0c201f00434c7f89 */ /* 0x000e6200000e0000 */
[----:B------:R-:W-:Y:S01]  /*4740*/  UIADD3.X UR5, URZ, UR5, URZ, UP0, !UPT ;  /* 0x000000053f057290 */ /* 0x000fe200087fe43f */
[----:B------:R-:W-:-:S03]  /*4750*/  IADD3 R144, R144, 0x40, RZ ;  /* 0x0000004090907810 */ /* 0x000fc60007ffe0ff */
[----:B------:R-:W-:Y:S01]  /*4760*/  HMMA.16816.F32 R100, R68, R102, R116 ;  /* 0x000000664464723c */ /* 0x000fe20000001874 */
[----:B------:R-:W-:-:S07]  /*4770*/  ISETP.LE.U32.AND P0, PT, R144, UR4, PT ;  /* 0x0000000490007c0c */ /* 0x000fce000bf03070 */
[C---:B------:R-:W-:Y:S08]  /*4780*/  HMMA.16816.F32 R124, R68.reuse, R126, R92 ;  /* 0x0000007e447c723c */ /* 0x040ff0000000185c */
[C---:B------:R-:W-:Y:S08]  /*4790*/  HMMA.16816.F32 R120, R68.reuse, R122, R88 ;  /* 0x0000007a4478723c */ /* 0x040ff00000001858 */
[C---:B------:R-:W-:Y:S08]  /*47a0*/  HMMA.16816.F32 R108, R68.reuse, R110, R84 ;  /* 0x0000006e446c723c */ /* 0x040ff00000001854 */
[C---:B------:R-:W-:Y:S08]  /*47b0*/  HMMA.16816.F32 R104, R68.reuse, R106, R80 ;  /* 0x0000006a4468723c */ /* 0x040ff00000001850 */
[C---:B------:R-:W-:Y:S08]  /*47c0*/  HMMA.16816.F32 R132, R68.reuse, R134, R72 ;  /* 0x000000864484723c */ /* 0x040ff00000001848 */
[----:B------:R-:W-:Y:S07]  /*47d0*/  HMMA.16816.F32 R128, R68, R130, R96 ;  /* 0x000000824480723c */ /* 0x000fee0000001860 */
[----:B------:R-:W-:-:S05]  /*47e0*/  IMAD.U32 R68, RZ, RZ, UR5 ;  /* 0x00000005ff447e24 */ /* 0x000fca000f8e00ff */
[----:B------:R-:W-:Y:S01]  /*47f0*/  ISETP.GE.U32.AND.EX P0, PT, R68, RZ, PT, P0 ;  /* 0x000000ff4400720c */ /* 0x000fe20003f06100 */
[----:B0-----:R-:W-:Y:S01]  /*4800*/  FADD R66, R65, R66 ;  /* 0x0000004241427221 */ /* 0x001fe20000000000 */
[----:B------:R-:W-:Y:S01]  /*4810*/  MOV R69, 0x40 ;  /* 0x0000004000457802 */ /* 0x000fe20000000f00 */
[----:B-1----:R-:W-:Y:S02]  /*4820*/  FADD R76, R67, R76 ;  /* 0x0000004c434c7221 */ /* 0x002fe40000000000 */
[----:B------:R-:W-:Y:S02]  /*4830*/  FFMA R5, R4, R5, R66 ;  /* 0x0000000504057223 */ /* 0x000fe40000000042 */
[----:B------:R-:W-:Y:S02]  /*4840*/  FFMA R10, R3, R10, R76 ;  /* 0x0000000a030a7223 */ /* 0x000fe4000000004c */
[C---:B------:R-:W-:Y:S02]  /*4850*/  IMAD R2, R69.reuse, c[0x0][0x1b4], R2 ;  /* 0x00006d0045027a24 */ /* 0x040fe400078e0202 */
[----:B------:R-:W-:-:S02]  /*4860*/  IMAD R8, R69, c[0x0][0x1a4], R8 ;  /* 0x0000690045087a24 */ /* 0x000fc400078e0208 */
[----:B------:R-:W-:Y:S02]  /*4870*/  IMAD.MOV.U32 R4, RZ, RZ, R11 ;  /* 0x000000ffff047224 */ /* 0x000fe400078e000b */
[----:B------:R-:W-:Y:S01]  /*4880*/  IMAD.MOV.U32 R3, RZ, RZ, R64 ;  /* 0x000000ffff037224 */ /* 0x000fe200078e0040 */
[----:B------:R-:W-:Y:S01]  /*4890*/  @P0 CALL.REL.NOINC `(.L_x_1) ;  /* 0x0000001000000944 */ /* 0x000fe20003c00000 */
[----:B------:R-:W-:Y:S05]  /*48a0*/  BRA `(.L_x_2) ;  /* 0xffffd44000007947 */ /* 0x000fea000383ffff */
.L_x_1:
[----:B------:R-:W-:Y:S02]  /*48b0*/  IMAD.MOV.U32 R2, RZ, RZ, R11 ;  /* 0x000000ffff027224 */ /* 0x000fe400078e000b */
.L_x_0:
[----:B------:R-:W0:Y:S01]  /*48c0*/  S2R R0, SR_TID.X ;  /* 0x0000000000007919 */ /* 0x000e220000002100 */
[----:B------:R-:W-:Y:S02]  /*48d0*/  IMAD.MOV.U32 R19, RZ, RZ, R5 ;  /* 0x000000ffff137224 */ /* 0x000fe400078e0005 */
[----:B------:R-:W-:Y:S01]  /*48e0*/  IMAD.MOV.U32 R14, RZ, RZ, R10 ;  /* 0x000000ffff0e7224 */ /* 0x000fe200078e000a */
[----:B------:R-:W2:Y:S01]  /*48f0*/  S2R R88, SR_CTAID.X ;  /* 0x0000000000587919 */ /* 0x000ea20000002500 */
[----:B------:R-:W-:Y:S01]  /*4900*/  IMAD.MOV.U32 R80, RZ, RZ, c[0x0][0x1c8] ;  /* 0x00007200ff507624 */ /* 0x000fe200078e00ff */
[----:B------:R-:W-:Y:S02]  /*4910*/  FSETP.GEU.AND P2, PT, R19, 1.175494350822287508e-38, PT ;  /* 0x008000001300780b */ /* 0x000fe40003f4e000 */
[----:B------:R-:W3:Y:S01]  /*4920*/  S2R R90, SR_TID.X ;  /* 0x00000000005a7919 */ /* 0x000ee20000002100 */
[----:B------:R-:W-:-:S02]  /*4930*/  FSETP.GEU.AND P3, PT, R14, 1.175494350822287508e-38, PT ;  /* 0x008000000e00780b */ /* 0x000fc40003f6e000 */
[----:B------:R-:W-:Y:S01]  /*4940*/  FSETP.GT.AND P1, PT, |R14|, 8.50705917302346158658e+37, PT ;  /* 0x7e8000000e00780b */ /* 0x000fe20003f24200 */
[----:B-1----:R-:W1:Y:S04]  /*4950*/  S2R R15, SR_TID.X ;  /* 0x00000000000f7919 */ /* 0x002e680000002100 */
[----:B------:R-:W4:Y:S04]  /*4960*/  S2R R89, SR_CTAID.Y ;  /* 0x0000000000597919 */ /* 0x000f280000002600 */
[----:B------:R-:W5:Y:S01]  /*4970*/  S2R R51, SR_TID.X ;  /* 0x0000000000337919 */ /* 0x000f620000002100 */
[----:B0-----:R-:W-:-:S03]  /*4980*/  LOP3.LUT R3, R0, 0x1c, RZ, 0xc0, !PT ;  /* 0x0000001c00037812 */ /* 0x001fc600078ec0ff */
[----:B------:R-:W-:Y:S01]  /*4990*/  @P1 FMUL R131, R131, 0.25 ;  /* 0x3e80000083831820 */ /* 0x000fe20000400000 */
[----:B------:R-:W-:Y:S01]  /*49a0*/  LOP3.LUT R0, R0, 0x60, RZ, 0xc0, !PT ;  /* 0x0000006000007812 */ /* 0x000fe200078ec0ff */
[----:B------:R-:W-:Y:S01]  /*49b0*/  @P1 FMUL R130, R130, 0.25 ;  /* 0x3e80000082821820 */ /* 0x000fe20000400000 */
[----:B------:R-:W-:Y:S01]  /*49c0*/  BAR.SYNC.DEFER_BLOCKING 0x0 ;  /* 0x0000000000007b1d */ /* 0x000fe20000010000 */
[----:B--2---:R-:W-:Y:S02]  /*49d0*/  IMAD.SHL.U32 R88, R88, 0x40, RZ ;  /* 0x0000004058587824 */ /* 0x004fe400078e00ff */
[----:B------:R-:W-:Y:S01]  /*49e0*/  IMAD R16, R0, 0x2, R3 ;  /* 0x0000000200107824 */ /* 0x000fe200078e0203 */
[--C-:B---3--:R-:W-:Y:S01]  /*49f0*/  SHF.R.U32.HI R13, RZ, 0x1, R90.reuse ;  /* 0x00000001ff0d7819 */ /* 0x108fe2000001165a */
[----:B------:R-:W-:Y:S01]  /*4a00*/  FMUL R0, R19, 8388608 ;  /* 0x4b00000013007820 */ /* 0x000fe20000400000 */
[----:B------:R-:W-:Y:S01]  /*4a10*/  LOP3.LUT R88, R88, 0x3f, R90, 0xf8, !PT ;  /* 0x0000003f58587812 */ /* 0x000fe200078ef85a */
[----:B------:R-:W-:Y:S01]  /*4a20*/  FMUL R3, R14, 8388608 ;  /* 0x4b0000000e037820 */ /* 0x000fe20000400000 */
[C---:B------:R-:W-:Y:S01]  /*4a30*/  SHF.L.U32 R7, R90.reuse, 0x8, RZ ;  /* 0x000000085a077819 */ /* 0x040fe200000006ff */
[----:B------:R-:W-:Y:S01]  /*4a40*/  IMAD.SHL.U32 R8, R90, 0x8, RZ ;  /* 0x000000085a087824 */ /* 0x000fe200078e00ff */
[----:B------:R-:W-:Y:S01]  /*4a50*/  FSEL R52, R0, R19, !P2 ;  /* 0x0000001300347208 */ /* 0x000fe20005000000 */
[----:B------:R-:W-:Y:S01]  /*4a60*/  IMAD.SHL.U32 R10, R90, 0x4, RZ ;  /* 0x000000045a0a7824 */ /* 0x000fe200078e00ff */
[----:B------:R-:W-:Y:S01]  /*4a70*/  FSEL R49, R3, R14, !P3 ;  /* 0x0000000e03317208 */ /* 0x000fe20005800000 */
[----:B------:R-:W-:Y:S01]  /*4a80*/  IMAD R6, R88, c[0x0][0x1c4], RZ ;  /* 0x0000710058067a24 */ /* 0x000fe200078e02ff */
[----:B------:R-:W-:Y:S01]  /*4a90*/  IADD3 R0, R52, -0x3f3504f3, RZ ;  /* 0xc0cafb0d34007810 */ /* 0x000fe20007ffe0ff */
[----:B----4-:R-:W-:Y:S01]  /*4aa0*/  IMAD R4, R89, c[0x0][0x1c0], RZ ;  /* 0x0000700059047a24 */ /* 0x010fe200078e02ff */
[----:B------:R-:W-:Y:S01]  /*4ab0*/  LOP3.LUT R11, R8, 0x38, RZ, 0xc0, !PT ;  /* 0x00000038080b7812 */ /* 0x000fe200078ec0ff */
[----:B------:R-:W-:Y:S01]  /*4ac0*/  @P1 FMUL R135, R135, 0.25 ;  /* 0x3e80000087871820 */ /* 0x000fe20000400000 */
[----:B------:R-:W-:Y:S01]  /*4ad0*/  LOP3.LUT R5, R0, 0xff800000, RZ, 0xc0, !PT ;  /* 0xff80000000057812 */ /* 0x000fe200078ec0ff */
[C---:B------:R-:W-:Y:S01]  /*4ae0*/  IMAD.SHL.U32 R3, R4.reuse, 0x2, RZ ;  /* 0x0000000204037824 */ /* 0x040fe200078e00ff */
[----:B------:R-:W-:Y:S01]  /*4af0*/  IADD3 R0, R49, -0x3f3504f3, RZ ;  /* 0xc0cafb0d31007810 */ /* 0x000fe20007ffe0ff */
[----:B------:R-:W-:Y:S01]  /*4b00*/  IMAD.HI R20, R4, 0x2, RZ ;  /* 0x0000000204147827 */ /* 0x000fe200078e02ff */
[----:B------:R-:W-:-:S02]  /*4b10*/  LOP3.LUT R12, R10, 0xc0, RZ, 0xc0, !PT ;  /* 0x000000c00a0c7812 */ /* 0x000fc400078ec0ff */
[----:B------:R-:W-:Y:S01]  /*4b20*/  LOP3.LUT R13, R13, 0x4, RZ, 0xc0, !PT ;  /* 0x000000040d0d7812 */ /* 0x000fe200078ec0ff */
[----:B------:R-:W-:Y:S01]  /*4b30*/  IMAD.SHL.U32 R10, R6, 0x2, RZ ;  /* 0x00000002060a7824 */ /* 0x000fe200078e00ff */
[----:B------:R-:W-:Y:S01]  /*4b40*/  LOP3.LUT R9, R7, 0x1800, RZ, 0xc0, !PT ;  /* 0x0000180007097812 */ /* 0x000fe200078ec0ff */
[----:B------:R-:W-:Y:S01]  /*4b50*/  @P1 FMUL R134, R134, 0.25 ;  /* 0x3e80000086861820 */ /* 0x000fe20000400000 */
[----:B-1----:R-:W-:Y:S01]  /*4b60*/  LOP3.LUT R15, R15, 0x3, RZ, 0xc0, !PT ;  /* 0x000000030f0f7812 */ /* 0x002fe200078ec0ff */
[----:B------:R-:W-:Y:S01]  /*4b70*/  @P1 FMUL R139, R139, 0.25 ;  /* 0x3e8000008b8b1820 */ /* 0x000fe20000400000 */
[----:B------:R-:W-:Y:S01]  /*4b80*/  LOP3.LUT R8, R0, 0xff800000, RZ, 0xc0, !PT ;  /* 0xff80000000087812 */ /* 0x000fe200078ec0ff */
[----:B------:R-:W-:Y:S01]  /*4b90*/  @P1 FMUL R138, R138, 0.25 ;  /* 0x3e8000008a8a1820 */ /* 0x000fe20000400000 */
[----:B------:R-:W-:Y:S01]  /*4ba0*/  IADD3 R0, R13, R11, R12 ;  /* 0x0000000b0d007210 */ /* 0x000fe20007ffe00c */
[----:B------:R-:W-:Y:S01]  /*4bb0*/  IMAD.HI R11, R6, 0x2, RZ ;  /* 0x00000002060b7827 */ /* 0x000fe200078e02ff */
[----:B------:R-:W-:Y:S01]  /*4bc0*/  FSEL R6, RZ, -23, P3 ;  /* 0xc1b80000ff067808 */ /* 0x000fe20001800000 */
[----:B------:R-:W-:Y:S01]  /*4bd0*/  I2F R7, R5 ;  /* 0x0000000500077306 */ /* 0x000fe20000201400 */
[C---:B------:R-:W-:Y:S01]  /*4be0*/  FSETP.GEU.AND P3, PT, |R14|.reuse, 1.175494350822287508e-38, PT ;  /* 0x008000000e00780b */ /* 0x040fe20003f6e200 */
[----:B------:R-:W-:Y:S01]  /*4bf0*/  IMAD R12, R15, 0x20, R9 ;  /* 0x000000200f0c7824 */ /* 0x000fe200078e0209 */
[----:B------:R-:W-:Y:S01]  /*4c00*/  FSEL R4, RZ, -23, P2 ;  /* 0xc1b80000ff047808 */ /* 0x000fe20001000000 */
[----:B------:R-:W-:Y:S01]  /*4c10*/  @P1 FMUL R14, R14, 0.25 ;  /* 0x3e8000000e0e1820 */ /* 0x000fe20000400000 */
[----:B------:R-:W-:Y:S01]  /*4c20*/  FSETP.GT.AND P2, PT, |R19|, 8.50705917302346158658e+37, PT ;  /* 0x7e8000001300780b */ /* 0x000fe20003f44200 */
[----:B------:R-:W-:Y:S01]  /*4c30*/  @P1 FMUL R107, R107, 0.25 ;  /* 0x3e8000006b6b1820 */ /* 0x000fe20000400000 */
[----:B------:R-:W-:Y:S01]  /*4c40*/  IADD3 R3, P4, P5, R10, c[0x0][0x178], R3 ;  /* 0x00005e000a037a10 */ /* 0x000fe20007d9e003 */
[----:B------:R-:W0:Y:S01]  /*4c50*/  I2F R9, R8 ;  /* 0x0000000800097306 */ /* 0x000e220000201400 */
[----:B------:R-:W-:Y:S01]  /*4c60*/  @P1 FMUL R106, R106, 0.25 ;  /* 0x3e8000006a6a1820 */ /* 0x000fe20000400000 */
[----:B------:R-:W-:Y:S01]  /*4c70*/  SHF.L.U32 R13, R16, 0x2, RZ ;  /* 0x00000002100d7819 */ /* 0x000fe200000006ff */
[----:B------:R-:W-:Y:S01]  /*4c80*/  @P1 FMUL R111, R111, 0.25 ;  /* 0x3e8000006f6f1820 */ /* 0x000fe20000400000 */
[----:B------:R-:W-:Y:S01]  /*4c90*/  IADD3.X R20, R11, c[0x0][0x17c], R20, P4, P5 ;  /* 0x00005f000b147a10 */ /* 0x000fe200027ea414 */
[----:B------:R-:W-:Y:S01]  /*4ca0*/  @P1 FMUL R110, R110, 0.25 ;  /* 0x3e8000006e6e1820 */ /* 0x000fe20000400000 */
[----:B------:R-:W-:Y:S01]  /*4cb0*/  LOP3.LUT R48, R12, R13, RZ, 0x3c, !PT ;  /* 0x0000000d0c307212 */ /* 0x000fe200078e3cff */
[----:B------:R-:W-:Y:S01]  /*4cc0*/  @!P3 FMUL R14, R14, 16777216 ;  /* 0x4b8000000e0eb820 */ /* 0x000fe20000400000 */
[----:B-----5:R-:W-:Y:S01]  /*4cd0*/  SHF.R.U32.HI R51, RZ, 0x6, R51 ;  /* 0x00000006ff337819 */ /* 0x020fe20000011633 */
[----:B------:R-:W-:Y:S01]  /*4ce0*/  @P1 FMUL R123, R123, 0.25 ;  /* 0x3e8000007b7b1820 */ /* 0x000fe20000400000 */
[----:B------:R-:W-:Y:S01]  /*4cf0*/  LOP3.LUT P0, RZ, R90, 0x40, RZ, 0xc0, !PT ;  /* 0x000000405aff7812 */ /* 0x000fe2000780c0ff */
[----:B------:R-:W-:Y:S01]  /*4d00*/  @P1 FMUL R122, R122, 0.25 ;  /* 0x3e8000007a7a1820 */ /* 0x000fe20000400000 */
[----:B------:R-:W-:Y:S01]  /*4d10*/  SGXT.U32 R51, R51, 0x1 ;  /* 0x000000013333781a */ /* 0x000fe20000000000 */
[----:B------:R-:W-:-:S02]  /*4d20*/  @P1 FMUL R127, R127, 0.25 ;  /* 0x3e8000007f7f1820 */ /* 0x000fc40000400000 */
[----:B------:R-:W-:Y:S02]  /*4d30*/  @P1 FMUL R126, R126, 0.25 ;  /* 0x3e8000007e7e1820 */ /* 0x000fe40000400000 */
[----:B0-----:R-:W-:Y:S02]  /*4d40*/  FFMA.FTZ R9, R9, 1.1920928955078125e-07, R6 ;  /* 0x3400000009097823 */ /* 0x001fe40000010006 */
[----:B------:R-:W-:Y:S01]  /*4d50*/  @P1 FMUL R103, R103, 0.25 ;  /* 0x3e80000067671820 */ /* 0x000fe20000400000 */
[----:B------:R-:W0:Y:S01]  /*4d60*/  MUFU.RCP R6, R14 ;  /* 0x0000000e00067308 */ /* 0x000e220000001000 */
[----:B------:R-:W-:Y:S01]  /*4d70*/  @P1 FMUL R102, R102, 0.25 ;  /* 0x3e80000066661820 */ /* 0x000fe20000400000 */
[C---:B------:R-:W-:Y:S01]  /*4d80*/  FSETP.GEU.AND P1, PT, |R19|.reuse, 1.175494350822287508e-38, PT ;  /* 0x008000001300780b */ /* 0x040fe20003f2e200 */
[----:B------:R-:W-:Y:S02]  /*4d90*/  IMAD.SHL.U32 R10, R90, 0x400, RZ ;  /* 0x000004005a0a7824 */ /* 0x000fe400078e00ff */
[----:B------:R-:W-:-:S02]  /*4da0*/  @P2 FMUL R19, R19, 0.25 ;  /* 0x3e80000013132820 */ /* 0x000fc40000400000 */
[----:B------:R-:W-:Y:S01]  /*4db0*/  IMAD.SHL.U32 R15, R90, 0x10, RZ ;  /* 0x000000105a0f7824 */ /* 0x000fe200078e00ff */
[----:B------:R-:W-:Y:S01]  /*4dc0*/  LOP3.LUT R10, R10, 0x1800, RZ, 0xc0, !PT ;  /* 0x000018000a0a7812 */ /* 0x000fe200078ec0ff */
[----:B------:R-:W-:Y:S02]  /*4dd0*/  @!P3 FMUL R131, R131, 16777216 ;  /* 0x4b8000008383b820 */ /* 0x000fe40000400000 */
[----:B------:R-:W-:Y:S01]  /*4de0*/  @!P3 FMUL R130, R130, 16777216 ;  /* 0x4b8000008282b820 */ /* 0x000fe20000400000 */
[----:B------:R-:W-:Y:S01]  /*4df0*/  LOP3.LUT R50, R10, 0x7f0, R15, 0xf8, !PT ;  /* 0x000007f00a327812 */ /* 0x000fe200078ef80f */
[----:B------:R-:W-:Y:S02]  /*4e00*/  @!P3 FMUL R135, R135, 16777216 ;  /* 0x4b8000008787b820 */ /* 0x000fe40000400000 */
[----:B------:R-:W-:Y:S02]  /*4e10*/  @!P3 FMUL R134, R134, 16777216 ;  /* 0x4b8000008686b820 */ /* 0x000fe40000400000 */
[----:B------:R-:W-:-:S02]  /*4e20*/  @!P3 FMUL R139, R139, 16777216 ;  /* 0x4b8000008b8bb820 */ /* 0x000fc40000400000 */
[----:B------:R-:W-:Y:S02]  /*4e30*/  @!P3 FMUL R138, R138, 16777216 ;  /* 0x4b8000008a8ab820 */ /* 0x000fe40000400000 */
[----:B------:R-:W-:Y:S02]  /*4e40*/  @!P3 FMUL R107, R107, 16777216 ;  /* 0x4b8000006b6bb820 */ /* 0x000fe40000400000 */
[----:B------:R-:W-:Y:S02]  /*4e50*/  @!P3 FMUL R106, R106, 16777216 ;  /* 0x4b8000006a6ab820 */ /* 0x000fe40000400000 */
[----:B------:R-:W-:Y:S02]  /*4e60*/  @!P3 FMUL R111, R111, 16777216 ;  /* 0x4b8000006f6fb820 */ /* 0x000fe40000400000 */
[----:B------:R-:W-:Y:S02]  /*4e70*/  @!P3 FMUL R110, R110, 16777216 ;  /* 0x4b8000006e6eb820 */ /* 0x000fe40000400000 */
[----:B------:R-:W-:-:S02]  /*4e80*/  @!P3 FMUL R123, R123, 16777216 ;  /* 0x4b8000007b7bb820 */ /* 0x000fc40000400000 */
[----:B------:R-:W-:Y:S02]  /*4e90*/  @!P3 FMUL R122, R122, 16777216 ;  /* 0x4b8000007a7ab820 */ /* 0x000fe40000400000 */
[----:B------:R-:W-:Y:S02]  /*4ea0*/  @!P3 FMUL R127, R127, 16777216 ;  /* 0x4b8000007f7fb820 */ /* 0x000fe40000400000 */
[----:B------:R-:W-:Y:S02]  /*4eb0*/  @!P3 FMUL R126, R126, 16777216 ;  /* 0x4b8000007e7eb820 */ /* 0x000fe40000400000 */
[----:B------:R-:W-:Y:S02]  /*4ec0*/  @!P3 FMUL R103, R103, 16777216 ;  /* 0x4b8000006767b820 */ /* 0x000fe40000400000 */
[----:B------:R-:W-:Y:S01]  /*4ed0*/  @!P3 FMUL R102, R102, 16777216 ;  /* 0x4b8000006666b820 */ /* 0x000fe20000400000 */
[----:B------:R-:W-:Y:S01]  /*4ee0*/  ISETP.GE.U32.AND P3, PT, R49, 0x7f800000, PT ;  /* 0x7f8000003100780c */ /* 0x000fe20003f66070 */
[----:B------:R-:W-:-:S02]  /*4ef0*/  @!P1 FMUL R19, R19, 16777216 ;  /* 0x4b80000013139820 */ /* 0x000fc40000400000 */
[C---:B0-----:R-:W-:Y:S02]  /*4f00*/  FMUL R10, R6.reuse, R131 ;  /* 0x00000083060a7220 */ /* 0x041fe40000400000 */
[C---:B------:R-:W-:Y:S02]  /*4f10*/  FMUL R11, R6.reuse, R130 ;  /* 0x00000082060b7220 */ /* 0x040fe40000400000 */
[C---:B------:R-:W-:Y:S02]  /*4f20*/  FMUL R13, R6.reuse, R135 ;  /* 0x00000087060d7220 */ /* 0x040fe40000400000 */
[C---:B------:R-:W-:Y:S02]  /*4f30*/  FMUL R14, R6.reuse, R134 ;  /* 0x00000086060e7220 */ /* 0x040fe40000400000 */
[C---:B------:R-:W-:Y:S02]  /*4f40*/  FMUL R17, R6.reuse, R139 ;  /* 0x0000008b06117220 */ /* 0x040fe40000400000 */
[----:B------:R-:W-:-:S02]  /*4f50*/  FMUL R18, R6, R138 ;  /* 0x0000008a06127220 */ /* 0x000fc40000400000 */
[C---:B------:R-:W-:Y:S02]  /*4f60*/  FMUL R22, R6.reuse, R107 ;  /* 0x0000006b06167220 */ /* 0x040fe40000400000 */
[C---:B------:R-:W-:Y:S02]  /*4f70*/  FMUL R23, R6.reuse, R106 ;  /* 0x0000006a06177220 */ /* 0x040fe40000400000 */
[C---:B------:R-:W-:Y:S02]  /*4f80*/  FMUL R25, R6.reuse, R111 ;  /* 0x0000006f06197220 */ /* 0x040fe40000400000 */
[C---:B------:R-:W-:Y:S02]  /*4f90*/  FMUL R26, R6.reuse, R110 ;  /* 0x0000006e061a7220 */ /* 0x040fe40000400000 */
[C---:B------:R-:W-:Y:S02]  /*4fa0*/  FMUL R30, R6.reuse, R123 ;  /* 0x0000007b061e7220 */ /* 0x040fe40000400000 */
[----:B------:R-:W-:-:S02]  /*4fb0*/  FMUL R29, R6, R122 ;  /* 0x0000007a061d7220 */ /* 0x000fc40000400000 */
[C---:B------:R-:W-:Y:S01]  /*4fc0*/  FMUL R33, R6.reuse, R127 ;  /* 0x0000007f06217220 */ /* 0x040fe20000400000 */
[----:B------:R-:W-:Y:S01]  /*4fd0*/  F2FP.PACK_AB R25, R25, R30 ;  /* 0x0000001e1919723e */ /* 0x000fe200000000ff */
[----:B------:R-:W-:Y:S01]  /*4fe0*/  FMUL R34, R6, R126 ;  /* 0x0000007e06227220 */ /* 0x000fe20000400000 */
[----:B------:R-:W-:Y:S01]  /*4ff0*/  F2FP.PACK_AB R29, R26, R29 ;  /* 0x0000001d1a1d723e */ /* 0x000fe200000000ff */
[----:B------:R-:W-:Y:S01]  /*5000*/  FMUL R38, R6, R103 ;  /* 0x0000006706267220 */ /* 0x000fe20000400000 */
[----:B------:R-:W-:Y:S01]  /*5010*/  F2FP.PACK_AB R30, R18, R23 ;  /* 0x00000017121e723e */ /* 0x000fe200000000ff */
[----:B------:R-:W-:Y:S01]  /*5020*/  FMUL R37, R6, R102 ;  /* 0x0000006606257220 */ /* 0x000fe20000400000 */
[----:B------:R-:W-:Y:S01]  /*5030*/  F2FP.PACK_AB R26, R17, R22 ;  /* 0x00000016111a723e */ /* 0x000fe200000000ff */
[----:B------:R-:W0:Y:S01]  /*5040*/  MUFU.RCP R6, R19 ;  /* 0x0000001300067308 */ /* 0x000e220000001000 */
[----:B------:R-:W-:Y:S02]  /*5050*/  @P2 FMUL R137, R137, 0.25 ;  /* 0x3e80000089892820 */ /* 0x000fe40000400000 */
[----:B------:R-:W-:-:S02]  /*5060*/  @P2 FMUL R105, R105, 0.25 ;  /* 0x3e80000069692820 */ /* 0x000fc40000400000 */
[----:B------:R-:W-:Y:S02]  /*5070*/  @P2 FMUL R129, R129, 0.25 ;  /* 0x3e80000081812820 */ /* 0x000fe40000400000 */
[----:B------:R-:W-:Y:S02]  /*5080*/  @P2 FMUL R128, R128, 0.25 ;  /* 0x3e80000080802820 */ /* 0x000fe40000400000 */
[----:B------:R-:W-:Y:S02]  /*5090*/  @P2 FMUL R133, R133, 0.25 ;  /* 0x3e80000085852820 */ /* 0x000fe40000400000 */
[----:B------:R-:W-:Y:S02]  /*50a0*/  @P2 FMUL R132, R132, 0.25 ;  /* 0x3e80000084842820 */ /* 0x000fe40000400000 */
        /* <DEDUP_REMOVED lines=9> */
[----:B------:R-:W-:Y:S01]  /*5140*/  @P2 FMUL R104, R104, 0.25 ;  /* 0x3e80000068682820 */ /* 0x000fe20000400000 */
[----:B------:R-:W-:Y:S01]  /*5150*/  ISETP.GE.U32.AND P2, PT, R52, 0x7f800000, PT ;  /* 0x7f8000003400780c */ /* 0x000fe20003f46070 */
        /* <DEDUP_REMOVED lines=15> */
[----:B------:R-:W-:Y:S01]  /*5250*/  @!P1 FMUL R104, R104, 16777216 ;  /* 0x4b80000068689820 */ /* 0x000fe20000400000 */
[----:B------:R-:W-:Y:S01]  /*5260*/  FSETP.NEU.AND P1, PT, R52, RZ, PT ;  /* 0x000000ff3400720b */ /* 0x000fe20003f2d000 */
[----:B0-----:R-:W-:-:S02]  /*5270*/  FMUL R19, R6, R137 ;  /* 0x0000008906137220 */ /* 0x001fc40000400000 */
[----:B------:R-:W-:Y:S02]  /*5280*/  FMUL R24, R6, R105 ;  /* 0x0000006906187220 */ /* 0x000fe40000400000 */
[----:B------:R-:W-:Y:S02]  /*5290*/  FFMA.FTZ R4, R7, 1.1920928955078125e-07, R4 ;  /* 0x3400000007047823 */ /* 0x000fe40000010004 */
[----:B------:R-:W-:Y:S01]  /*52a0*/  IMAD.IADD R5, R52, 0x1, -R5 ;  /* 0x0000000134057824 */ /* 0x000fe200078e0a05 */
[----:B------:R-:W-:Y:S01]  /*52b0*/  F2FP.PACK_AB R42, R19, R24 ;  /* 0x00000018132a723e */ /* 0x000fe200000000ff */
[C---:B------:R-:W-:Y:S01]  /*52c0*/  FMUL R7, R6.reuse, R129 ;  /* 0x0000008106077220 */ /* 0x040fe20000400000 */
[----:B------:R-:W-:Y:S01]  /*52d0*/  F2FP.PACK_AB R24, R33, R38 ;  /* 0x000000262118723e */ /* 0x000fe200000000ff */
[C---:B------:R-:W-:Y:S02]  /*52e0*/  FMUL R12, R6.reuse, R128 ;  /* 0x00000080060c7220 */ /* 0x040fe40000400000 */
[----:B------:R-:W-:-:S02]  /*52f0*/  FMUL R16, R6, R133 ;  /* 0x0000008506107220 */ /* 0x000fc40000400000 */
[C---:B------:R-:W-:Y:S02]  /*5300*/  FMUL R15, R6.reuse, R132 ;  /* 0x00000084060f7220 */ /* 0x040fe40000400000 */
[C---:B------:R-:W-:Y:S01]  /*5310*/  FMUL R21, R6.reuse, R136 ;  /* 0x0000008806157220 */ /* 0x040fe20000400000 */
[----:B------:R-:W-:Y:S01]  /*5320*/  F2FP.PACK_AB R43, R7, R16 ;  /* 0x00000010072b723e */ /* 0x000fe200000000ff */
[----:B------:R-:W-:Y:S01]  /*5330*/  FMUL R27, R6, R109 ;  /* 0x0000006d061b7220 */ /* 0x000fe20000400000 */
[----:B------:R-:W-:Y:S01]  /*5340*/  F2FP.PACK_AB R47, R12, R15 ;  /* 0x0000000f0c2f723e */ /* 0x000fe200000000ff */
[C---:B------:R-:W-:Y:S02]  /*5350*/  FMUL R28, R6.reuse, R108 ;  /* 0x0000006c061c7220 */ /* 0x040fe40000400000 */
[C---:B------:R-:W-:Y:S02]  /*5360*/  FMUL R35, R6.reuse, R125 ;  /* 0x0000007d06237220 */ /* 0x040fe40000400000 */
[----:B------:R-:W-:-:S02]  /*5370*/  FMUL R36, R6, R124 ;  /* 0x0000007c06247220 */ /* 0x000fc40000400000 */
[C---:B------:R-:W-:Y:S02]  /*5380*/  FMUL R39, R6.reuse, R100 ;  /* 0x0000006406277220 */ /* 0x040fe40000400000 */
[C---:B------:R-:W-:Y:S02]  /*5390*/  FMUL R40, R6.reuse, R101 ;  /* 0x0000006506287220 */ /* 0x040fe40000400000 */
[----:B------:R-:W-:Y:S01]  /*53a0*/  FMUL R31, R6, R120 ;  /* 0x00000078061f7220 */ /* 0x000fe20000400000 */
[----:B------:R-:W-:Y:S01]  /*53b0*/  F2FP.PACK_AB R44, R36, R39 ;  /* 0x00000027242c723e */ /* 0x000fe200000000ff */
[C---:B------:R-:W-:Y:S01]  /*53c0*/  FMUL R32, R6.reuse, R121 ;  /* 0x0000007906207220 */ /* 0x040fe20000400000 */
[----:B------:R-:W-:Y:S01]  /*53d0*/  F2FP.PACK_AB R40, R35, R40 ;  /* 0x000000282328723e */ /* 0x000fe200000000ff */
[----:B------:R-:W-:Y:S01]  /*53e0*/  FMUL R6, R6, R104 ;  /* 0x0000006806067220 */ /* 0x000fe20000400000 */
[----:B------:R-:W-:Y:S01]  /*53f0*/  F2FP.PACK_AB R45, R28, R31 ;  /* 0x0000001f1c2d723e */ /* 0x000fe200000000ff */
[----:B------:R-:W-:Y:S01]  /*5400*/  IMAD.MOV.U32 R19, RZ, RZ, 0x3dc6b27f ;  /* 0x3dc6b27fff137424 */ /* 0x000fe200078e00ff */
[----:B------:R-:W-:Y:S01]  /*5410*/  F2FP.PACK_AB R31, R11, R14 ;  /* 0x0000000e0b1f723e */ /* 0x000fe200000000ff */
[----:B------:R-:W-:Y:S01]  /*5420*/  FADD R5, R5, -1 ;  /* 0xbf80000005057421 */ /* 0x000fe20000000000 */
[----:B------:R-:W-:Y:S01]  /*5430*/  F2FP.PACK_AB R46, R21, R6 ;  /* 0x00000006152e723e */ /* 0x000fe200000000ff */
[----:B------:R-:W-:Y:S01]  /*5440*/  IMAD.IADD R8, R49, 0x1, -R8 ;  /* 0x0000000131087824 */ /* 0x000fe200078e0a08 */
[----:B------:R-:W-:Y:S01]  /*5450*/  F2FP.PACK_AB R41, R27, R32 ;  /* 0x000000201b29723e */ /* 0x000fe200000000ff */
[C---:B------:R-:W-:Y:S01]  /*5460*/  FFMA.FTZ R6, R5.reuse, R19, -0.16845393180847167969 ;  /* 0xbe2c7f3005067423 */ /* 0x040fe20000010013 */
[----:B------:R-:W-:Y:S01]  /*5470*/  F2FP.PACK_AB R27, R10, R13 ;  /* 0x0000000d0a1b723e */ /* 0x000fe200000000ff */
[----:B------:R-:W-:Y:S01]  /*5480*/  FADD R8, R8, -1 ;  /* 0xbf80000008087421 */ /* 0x000fe20000000000 */
[----:B------:R-:W-:Y:S01]  /*5490*/  STS.128 [R48], R44 ;  /* 0x0000002c30007388 */ /* 0x000fe20000000c00 */
[C---:B------:R-:W-:Y:S01]  /*54a0*/  FFMA.FTZ R6, R5.reuse, R6, 0.1716887056827545166 ;  /* 0x3e2fcf2a05067423 */ /* 0x040fe20000010006 */
[----:B------:R-:W-:Y:S01]  /*54b0*/  F2FP.PACK_AB R28, R34, R37 ;  /* 0x00000025221c723e */ /* 0x000fe200000000ff */
[----:B------:R-:W-:Y:S01]  /*54c0*/  FFMA.FTZ R7, R8, R19, -0.16845393180847167969 ;  /* 0xbe2c7f3008077423 */ /* 0x000fe20000010013 */
[----:B------:R-:W-:Y:S01]  /*54d0*/  STS.128 [R48+0x400], R40 ;  /* 0x0004002830007388 */ /* 0x000fe20000000c00 */
[----:B------:R-:W-:-:S02]  /*54e0*/  FFMA.FTZ R6, R5, R6, -0.17900948226451873779 ;  /* 0xbe374e4305067423 */ /* 0x000fc40000010006 */
[----:B------:R-:W-:Y:S01]  /*54f0*/  IMAD R12, R51, c[0x0][0x1c8], RZ ;  /* 0x00007200330c7a24 */ /* 0x000fe200078e02ff */
[----:B------:R-:W-:Y:S01]  /*5500*/  STS.128 [R48+0x80], R28 ;  /* 0x0000801c30007388 */ /* 0x000fe20000000c00 */
[C---:B------:R-:W-:Y:S02]  /*5510*/  FFMA.FTZ R6, R5.reuse, R6, 0.20512372255325317383 ;  /* 0x3e520bf405067423 */ /* 0x040fe40000010006 */
[----:B------:R-:W-:Y:S01]  /*5520*/  FFMA.FTZ R7, R8, R7, 0.1716887056827545166 ;  /* 0x3e2fcf2a08077423 */ /* 0x000fe20000010007 */
[----:B------:R0:W-:Y:S01]  /*5530*/  STS.128 [R48+0x480], R24 ;  /* 0x0004801830007388 */ /* 0x0001e20000000c00 */
[C---:B------:R-:W-:Y:S02]  /*5540*/  FFMA.FTZ R6, R5.reuse, R6, -0.24046532809734344482 ;  /* 0xbe763c8b05067423 */ /* 0x040fe40000010006 */
[----:B------:R-:W-:Y:S02]  /*5550*/  IMAD R15, R80, 0x2, R12 ;  /* 0x00000002500f7824 */ /* 0x000fe400078e020c */
[----:B------:R-:W-:-:S02]  /*5560*/  FFMA.FTZ R6, R5, R6, 0.28857114911079406738 ;  /* 0x3e93bf9905067423 */ /* 0x000fc40000010006 */
[----:B------:R-:W-:Y:S02]  /*5570*/  FFMA.FTZ R7, R8, R7, -0.17900948226451873779 ;  /* 0xbe374e4308077423 */ /* 0x000fe40000010007 */
[----:B------:R-:W-:Y:S02]  /*5580*/  IMAD R11, R80, 0x2, R15 ;  /* 0x00000002500b7824 */ /* 0x000fe400078e020f */
[C---:B------:R-:W-:Y:S02]  /*5590*/  FFMA.FTZ R6, R5.reuse, R6, -0.36067417263984680176 ;  /* 0xbeb8aa4905067423 */ /* 0x040fe40000010006 */
[----:B------:R-:W-:Y:S01]  /*55a0*/  FFMA.FTZ R7, R8, R7, 0.20512372255325317383 ;  /* 0x3e520bf408077423 */ /* 0x000fe20000010007 */
[----:B------:R-:W-:Y:S01]  /*55b0*/  LEA R10, R80, R11, 0x1 ;  /* 0x0000000b500a7211 */ /* 0x000fe200078e08ff */
[----:B------:R-:W-:Y:S01]  /*55c0*/  FFMA.FTZ R6, R5, R6, 0.48089820146560668945 ;  /* 0x3ef6384a05067423 */ /* 0x000fe20000010006 */
[----:B------:R-:W-:Y:S01]  /*55d0*/  BAR.SYNC.DEFER_BLOCKING 0x0 ;  /* 0x0000000000007b1d */ /* 0x000fe20000010000 */
[----:B------:R-:W-:Y:S01]  /*55e0*/  FFMA.FTZ R7, R8, R7, -0.24046532809734344482 ;  /* 0xbe763c8b08077423 */ /* 0x000fe20000010007 */
[-C--:B0-----:R-:W-:Y:S01]  /*55f0*/  LEA R24, P4, R15, R3.reuse, 0x1 ;  /* 0x000000030f187211 */ /* 0x081fe200078808ff */
[----:B------:R-:W-:Y:S01]  /*5600*/  FFMA.FTZ R6, R5, R6, -0.72134751081466674805 ;  /* 0xbf38aa3b05067423 */ /* 0x000fe20000010006 */
[----:B------:R-:W-:Y:S01]  /*5610*/  LEA R26, P5, R11, R3, 0x1 ;  /* 0x000000030b1a7211 */ /* 0x000fe200078a08ff */
[----:B------:R-:W-:Y:S01]  /*5620*/  IMAD R13, R80, 0x2, R10 ;  /* 0x00000002500d7824 */ /* 0x000fe200078e020a */
[-C--:B------:R-:W-:Y:S01]  /*5630*/  LEA.HI.X.SX32 R25, R15, R20.reuse, 0x1, P4 ;  /* 0x000000140f197211 */ /* 0x080fe200020f0eff */
[----:B------:R-:W-:Y:S01]  /*5640*/  FFMA.FTZ R7, R8, R7, 0.28857114911079406738 ;  /* 0x3e93bf9908077423 */ /* 0x000fe20000010007 */
[----:B------:R-:W-:Y:S01]  /*5650*/  LEA.HI.X.SX32 R27, R11, R20, 0x1, P5 ;  /* 0x000000140b1b7211 */ /* 0x000fe200028f0eff */
[----:B------:R-:W-:Y:S01]  /*5660*/  FMUL R6, R5, R6 ;  /* 0x0000000605067220 */ /* 0x000fe20000400000 */
[----:B------:R-:W-:Y:S01]  /*5670*/  LOP3.LUT R48, R50, 0x20, RZ, 0x3c, !PT ;  /* 0x0000002032307812 */ /* 0x000fe200078e3cff */
[----:B------:R-:W-:-:S02]  /*5680*/  IMAD R14, R80, 0x2, R13 ;  /* 0x00000002500e7824 */ /* 0x000fc400078e020d */
[----:B------:R-:W-:Y:S02]  /*5690*/  FFMA.FTZ R7, R8, R7, -0.36067417263984680176 ;  /* 0xbeb8aa4908077423 */ /* 0x000fe40000010007 */
[C---:B------:R-:W-:Y:S01]  /*56a0*/  FMUL R6, R5.reuse, R6 ;  /* 0x0000000605067220 */ /* 0x040fe20000400000 */
[----:B------:R-:W-:Y:S01]  /*56b0*/  LEA R32, P4, R14, R3, 0x1 ;  /* 0x000000030e207211 */ /* 0x000fe200078808ff */
[----:B------:R-:W-:Y:S02]  /*56c0*/  IMAD R16, R80, 0x2, R14 ;  /* 0x0000000250107824 */ /* 0x000fe400078e020e */
[----:B------:R-:W-:Y:S01]  /*56d0*/  FFMA.FTZ R7, R8, R7, 0.48089820146560668945 ;  /* 0x3ef6384a08077423 */ /* 0x000fe20000010007 */
[----:B------:R-:W-:Y:S01]  /*56e0*/  LEA.HI.X.SX32 R33, R14, R20, 0x1, P4 ;  /* 0x000000140e217211 */ /* 0x000fe200020f0eff */
[----:B------:R-:W-:Y:S01]  /*56f0*/  FFMA.FTZ R5, R5, 1.4426950216293334961, R6 ;  /* 0x3fb8aa3b05057823 */ /* 0x000fe20000010006 */
[----:B------:R-:W-:Y:S01]  /*5700*/  LEA R34, P5, R16, R3, 0x1 ;  /* 0x0000000310227211 */ /* 0x000fe200078a08ff */
[----:B------:R-:W-:-:S02]  /*5710*/  IMAD R6, R80, 0x2, R16 ;  /* 0x0000000250067824 */ /* 0x000fc400078e0210 */
[----:B------:R-:W-:Y:S01]  /*5720*/  FFMA.FTZ R7, R8, R7, -0.72134751081466674805 ;  /* 0xbf38aa3b08077423 */ /* 0x000fe20000010007 */
[----:B------:R-:W-:Y:S01]  /*5730*/  LEA.HI.X.SX32 R35, R16, R20, 0x1, P5 ;  /* 0x0000001410237211 */ /* 0x000fe200028f0eff */
[----:B------:R-:W-:Y:S01]  /*5740*/  FADD R21, R4, R5 ;  /* 0x0000000504157221 */ /* 0x000fe20000000000 */
[----:B------:R-:W0:Y:S01]  /*5750*/  LDS.128 R16, [R50] ;  /* 0x0000000032107984 */ /* 0x000e220000000c00 */
[----:B------:R-:W-:Y:S02]  /*5760*/  IMAD R4, R80, 0x2, R6 ;  /* 0x0000000250047824 */ /* 0x000fe400078e0206 */
[----:B------:R-:W-:Y:S02]  /*5770*/  FMUL R7, R8, R7 ;  /* 0x0000000708077220 */ /* 0x000fe40000400000 */
[----:B------:R-:W-:Y:S01]  /*5780*/  IMAD R41, R80, 0x2, R4 ;  /* 0x0000000250297824 */ /* 0x000fe200078e0204 */
[----:B------:R-:W-:Y:S01]  /*5790*/  LEA R38, P4, R4, R3, 0x1 ;  /* 0x0000000304267211 */ /* 0x000fe200078808ff */
[----:B------:R-:W-:-:S02]  /*57a0*/  FMUL R7, R8, R7 ;  /* 0x0000000708077220 */ /* 0x000fc40000400000 */
[----:B------:R-:W-:Y:S01]  /*57b0*/  IMAD R43, R80, 0x2, R41 ;  /* 0x00000002502b7824 */ /* 0x000fe200078e0229 */
[----:B------:R-:W-:Y:S01]  /*57c0*/  LEA.HI.X.SX32 R39, R4, R20, 0x1, P4 ;  /* 0x0000001404277211 */ /* 0x000fe200020f0eff */
[----:B------:R-:W-:Y:S02]  /*57d0*/  FFMA.FTZ R8, R8, 1.4426950216293334961, R7 ;  /* 0x3fb8aa3b08087823 */ /* 0x000fe40000010007 */
[C---:B------:R-:W-:Y:S02]  /*57e0*/  IMAD R45, R80.reuse, 0x2, R43 ;  /* 0x00000002502d7824 */ /* 0x040fe400078e022b */
[----:B------:R-:W-:Y:S01]  /*57f0*/  FADD R65, R9, R8 ;  /* 0x0000000809417221 */ /* 0x000fe20000000000 */
[----:B------:R-:W-:Y:S01]  /*5800*/  @P3 MOV R8, 0x7f800000 ;  /* 0x7f80000000083802 */ /* 0x000fe20000000f00 */
[----:B------:R-:W-:Y:S01]  /*5810*/  @P2 IMAD.MOV.U32 R5, RZ, RZ, 0x7f800000 ;  /* 0x7f800000ff052424 */ /* 0x000fe200078e00ff */
[----:B------:R-:W-:Y:S01]  /*5820*/  LEA R44, P4, R45, R3, 0x1 ;  /* 0x000000032d2c7211 */ /* 0x000fe200078808ff */
[----:B------:R-:W-:-:S02]  /*5830*/  IMAD R47, R80, 0x2, R45 ;  /* 0x00000002502f7824 */ /* 0x000fc400078e022d */
[----:B------:R-:W-:Y:S01]  /*5840*/  @P2 FFMA.FTZ R21, R52, R5, +INF ;  /* 0x7f80000034152423 */ /* 0x000fe20000010005 */
[C---:B------:R-:W-:Y:S01]  /*5850*/  FSETP.NEU.AND P2, PT, R49.reuse, RZ, PT ;  /* 0x000000ff3100720b */ /* 0x040fe20003f4d000 */
[----:B------:R-:W-:Y:S01]  /*5860*/  @P3 FFMA.FTZ R65, R49, R8, +INF ;  /* 0x7f80000031413423 */ /* 0x000fe20000010008 */
[-C--:B------:R-:W-:Y:S01]  /*5870*/  LEA R22, P3, R12, R3.reuse, 0x1 ;  /* 0x000000030c167211 */ /* 0x080fe200078608ff */
[----:B------:R-:W-:Y:S01]  /*5880*/  IMAD R49, R80, 0x2, R47 ;  /* 0x0000000250317824 */ /* 0x000fe200078e022f */
[----:B------:R-:W-:Y:S01]  /*5890*/  LOP3.LUT R8, R50, 0x40, RZ, 0x3c, !PT ;  /* 0x0000004032087812 */ /* 0x000fe200078e3cff */
[----:B------:R-:W-:Y:S01]  /*58a0*/  IMAD.SHL.U32 R90, R90, 0x2, RZ ;  /* 0x000000025a5a7824 */ /* 0x000fe200078e00ff */
[----:B------:R-:W-:Y:S01]  /*58b0*/  LEA.HI.X.SX32 R23, R12, R20, 0x1, P3 ;  /* 0x000000140c177211 */ /* 0x000fe200018f0eff */
[----:B------:R-:W-:Y:S01]  /*58c0*/  IMAD R51, R80, 0x2, R49 ;  /* 0x0000000250337824 */ /* 0x000fe200078e0231 */
[----:B------:R-:W-:Y:S02]  /*58d0*/  LEA R28, P3, R10, R3, 0x1 ;  /* 0x000000030a1c7211 */ /* 0x000fe400078608ff */
[----:B------:R-:W-:-:S02]  /*58e0*/  LOP3.LUT R5, R50, 0x60, RZ, 0x3c, !PT ;  /* 0x0000006032057812 */ /* 0x000fc400078e3cff */
[----:B------:R-:W-:Y:S02]  /*58f0*/  LEA R53, R80, R51, 0x1 ;  /* 0x0000003350357211 */ /* 0x000fe400078e08ff */
[-C--:B------:R-:W-:Y:S02]  /*5900*/  LEA.HI.X.SX32 R29, R10, R20.reuse, 0x1, P3 ;  /* 0x000000140a1d7211 */ /* 0x080fe400018f0eff */
[-C--:B------:R-:W-:Y:S01]  /*5910*/  LEA R30, P3, R13, R3.reuse, 0x1 ;  /* 0x000000030d1e7211 */ /* 0x080fe200078608ff */
[C---:B------:R-:W-:Y:S01]  /*5920*/  IMAD R55, R80.reuse, 0x2, R53 ;  /* 0x0000000250377824 */ /* 0x040fe200078e0235 */
[----:B------:R-:W-:Y:S01]  /*5930*/  LDS.128 R8, [R8] ;  /* 0x0000000008087984 */ /* 0x000fe20000000c00 */
[-C--:B------:R-:W-:Y:S02]  /*5940*/  LEA R46, P5, R47, R3.reuse, 0x1 ;  /* 0x000000032f2e7211 */ /* 0x080fe400078a08ff */
[----:B------:R-:W-:Y:S01]  /*5950*/  IMAD R57, R80, 0x2, R55 ;  /* 0x0000000250397824 */ /* 0x000fe200078e0237 */
[-C--:B------:R-:W-:Y:S01]  /*5960*/  LEA.HI.X.SX32 R31, R13, R20.reuse, 0x1, P3 ;  /* 0x000000140d1f7211 */ /* 0x080fe200018f0eff */
[----:B0-----:R-:W-:Y:S01]  /*5970*/  STG.E.U16 [R22.64], R16 ;  /* 0x0000001016007986 */ /* 0x001fe2000c101506 */
[-C--:B------:R-:W-:Y:S01]  /*5980*/  LEA R36, P3, R6, R3.reuse, 0x1 ;  /* 0x0000000306247211 */ /* 0x080fe200078608ff */
[----:B------:R-:W-:Y:S01]  /*5990*/  IMAD R59, R80, 0x2, R57 ;  /* 0x00000002503b7824 */ /* 0x000fe200078e0239 */
[-C--:B------:R-:W-:Y:S01]  /*59a0*/  LEA.HI.X.SX32 R45, R45, R20.reuse, 0x1, P4 ;  /* 0x000000142d2d7211 */ /* 0x080fe200020f0eff */
[----:B------:R0:W1:Y:S01]  /*59b0*/  LDS.128 R12, [R48] ;  /* 0x00000000300c7984 */ /* 0x0000620000000c00 */
[-C--:B------:R-:W-:Y:S01]  /*59c0*/  LEA.HI.X.SX32 R37, R6, R20.reuse, 0x1, P3 ;  /* 0x0000001406257211 */ /* 0x080fe200018f0eff */
[C---:B------:R-:W-:Y:S01]  /*59d0*/  IMAD R61, R80.reuse, 0x2, R59 ;  /* 0x00000002503d7824 */ /* 0x040fe200078e023b */
[----:B------:R-:W-:Y:S01]  /*59e0*/  LEA R40, P3, R41, R3, 0x1 ;  /* 0x0000000329287211 */ /* 0x000fe200078608ff */
[----:B------:R-:W2:Y:S01]  /*59f0*/  LDS.128 R4, [R5] ;  /* 0x0000000005047984 */ /* 0x000ea20000000c00 */
[-C--:B------:R-:W-:Y:S01]  /*5a00*/  LEA.HI.X.SX32 R47, R47, R20.reuse, 0x1, P5 ;  /* 0x000000142f2f7211 */ /* 0x080fe200028f0eff */
[----:B------:R-:W-:Y:S01]  /*5a10*/  IMAD R63, R80, 0x2, R61 ;  /* 0x00000002503f7824 */ /* 0x000fe200078e023d */
[----:B------:R-:W-:-:S02]  /*5a20*/  LEA.HI.X.SX32 R41, R41, R20, 0x1, P3 ;  /* 0x0000001429297211 */ /* 0x000fc400018f0eff */
[-C--:B------:R-:W-:Y:S01]  /*5a30*/  LEA R42, P3, R43, R3.reuse, 0x1 ;  /* 0x000000032b2a7211 */ /* 0x080fe200078608ff */
[C---:B------:R-:W-:Y:S01]  /*5a40*/  IMAD R67, R80.reuse, 0x2, R63 ;  /* 0x0000000250437824 */ /* 0x040fe200078e023f */
[----:B------:R-:W-:Y:S02]  /*5a50*/  LEA R50, P4, R51, R3, 0x1 ;  /* 0x0000000333327211 */ /* 0x000fe400078808ff */
[-C--:B------:R-:W-:Y:S02]  /*5a60*/  LEA.HI.X.SX32 R43, R43, R20.reuse, 0x1, P3 ;  /* 0x000000142b2b7211 */ /* 0x080fe400018f0eff */
[C---:B------:R-:W-:Y:S02]  /*5a70*/  LEA R69, R80.reuse, R67, 0x1 ;  /* 0x0000004350457211 */ /* 0x040fe400078e08ff */
[-C--:B0-----:R-:W-:Y:S02]  /*5a80*/  LEA R48, P3, R49, R3.reuse, 0x1 ;  /* 0x0000000331307211 */ /* 0x081fe400078608ff */
[----:B------:R-:W-:Y:S01]  /*5a90*/  LEA R52, P5, R53, R3, 0x1 ;  /* 0x0000000335347211 */ /* 0x000fe200078a08ff */
[----:B------:R-:W-:Y:S01]  /*5aa0*/  IMAD R71, R80, 0x2, R69 ;  /* 0x0000000250477824 */ /* 0x000fe200078e0245 */
[----:B------:R-:W-:-:S02]  /*5ab0*/  LEA.HI.X.SX32 R49, R49, R20, 0x1, P3 ;  /* 0x0000001431317211 */ /* 0x000fc400018f0eff */
[-C--:B------:R-:W-:Y:S01]  /*5ac0*/  LEA.HI.X.SX32 R51, R51, R20.reuse, 0x1, P4 ;  /* 0x0000001433337211 */ /* 0x080fe200020f0eff */
[C---:B------:R-:W-:Y:S01]  /*5ad0*/  IMAD R73, R80.reuse, 0x2, R71 ;  /* 0x0000000250497824 */ /* 0x040fe200078e0247 */
[-C--:B------:R-:W-:Y:S02]  /*5ae0*/  LEA.HI.X.SX32 R53, R53, R20.reuse, 0x1, P5 ;  /* 0x0000001435357211 */ /* 0x080fe400028f0eff */
[-C--:B------:R-:W-:Y:S01]  /*5af0*/  LEA R54, P3, R55, R3.reuse, 0x1 ;  /* 0x0000000337367211 */ /* 0x080fe200078608ff */
[C---:B------:R-:W-:Y:S01]  /*5b00*/  IMAD R75, R80.reuse, 0x2, R73 ;  /* 0x00000002504b7824 */ /* 0x040fe200078e0249 */
[-C--:B------:R-:W-:Y:S02]  /*5b10*/  LEA R56, P4, R57, R3.reuse, 0x1 ;  /* 0x0000000339387211 */ /* 0x080fe400078808ff */
        /* <DEDUP_REMOVED lines=8> */
[-C--:B------:R-:W-:Y:S01]  /*5ba0*/  LEA R62, P4, R63, R3.reuse, 0x1 ;  /* 0x000000033f3e7211 */ /* 0x080fe200078808ff */
[----:B-1----:R0:W-:Y:S01]  /*5bb0*/  STG.E.U16 [R24.64], R12 ;  /* 0x0000000c18007986 */ /* 0x0021e2000c101506 */
[----:B------:R-:W-:Y:S02]  /*5bc0*/  LEA R66, P5, R67, R3, 0x1 ;  /* 0x0000000343427211 */ /* 0x000fe400078a08ff */
[----:B------:R-:W-:Y:S01]  /*5bd0*/  LEA R83, R80, R81, 0x1 ;  /* 0x0000005150537211 */ /* 0x000fe200078e08ff */
[----:B------:R-:W-:Y:S01]  /*5be0*/  STG.E.U16 [R26.64], R8 ;  /* 0x000000081a007986 */ /* 0x000fe2000c101506 */
[----:B------:R-:W-:-:S02]  /*5bf0*/  LEA.HI.X.SX32 R61, R61, R20, 0x1, P3 ;  /* 0x000000143d3d7211 */ /* 0x000fc400018f0eff */
[-C--:B------:R-:W-:Y:S01]  /*5c00*/  LEA.HI.X.SX32 R63, R63, R20.reuse, 0x1, P4 ;  /* 0x000000143f3f7211 */ /* 0x080fe200020f0eff */
[C---:B------:R-:W-:Y:S01]  /*5c10*/  IMAD R85, R80.reuse, 0x2, R83 ;  /* 0x0000000250557824 */ /* 0x040fe200078e0253 */
[-C--:B------:R-:W-:Y:S01]  /*5c20*/  LEA.HI.X.SX32 R67, R67, R20.reuse, 0x1, P5 ;  /* 0x0000001443437211 */ /* 0x080fe200028f0eff */
[----:B--2---:R1:W-:Y:S01]  /*5c30*/  STG.E.U16 [R28.64], R4 ;  /* 0x000000041c007986 */ /* 0x0043e2000c101506 */
[-C--:B------:R-:W-:Y:S01]  /*5c40*/  LEA R68, P3, R69, R3.reuse, 0x1 ;  /* 0x0000000345447211 */ /* 0x080fe200078608ff */
[----:B------:R-:W-:Y:S01]  /*5c50*/  IMAD R87, R80, 0x2, R85 ;  /* 0x0000000250577824 */ /* 0x000fe200078e0255 */
[-C--:B------:R-:W-:Y:S02]  /*5c60*/  LEA R70, P4, R71, R3.reuse, 0x1 ;  /* 0x0000000347467211 */ /* 0x080fe400078808ff */
[----:B------:R-:W-:Y:S02]  /*5c70*/  LEA R72, P5, R73, R3, 0x1 ;  /* 0x0000000349487211 */ /* 0x000fe400078a08ff */
[----:B------:R-:W-:-:S02]  /*5c80*/  LEA.HI.X.SX32 R69, R69, R20, 0x1, P3 ;  /* 0x0000001445457211 */ /* 0x000fc400018f0eff */
[-C--:B------:R-:W-:Y:S02]  /*5c90*/  LEA.HI.X.SX32 R71, R71, R20.reuse, 0x1, P4 ;  /* 0x0000001447477211 */ /* 0x080fe400020f0eff */
[-C--:B------:R-:W-:Y:S02]  /*5ca0*/  LEA.HI.X.SX32 R73, R73, R20.reuse, 0x1, P5 ;  /* 0x0000001449497211 */ /* 0x080fe400028f0eff */
[-C--:B------:R-:W-:Y:S02]  /*5cb0*/  LEA R74, P3, R75, R3.reuse, 0x1 ;  /* 0x000000034b4a7211 */ /* 0x080fe400078608ff */
[-C--:B------:R-:W-:Y:S02]  /*5cc0*/  LEA R76, P4, R77, R3.reuse, 0x1 ;  /* 0x000000034d4c7211 */ /* 0x080fe400078808ff */
[----:B------:R-:W-:Y:S02]  /*5cd0*/  LEA R78, P5, R79, R3, 0x1 ;  /* 0x000000034f4e7211 */ /* 0x000fe400078a08ff */
[----:B------:R-:W-:-:S02]  /*5ce0*/  LEA.HI.X.SX32 R75, R75, R20, 0x1, P3 ;  /* 0x000000144b4b7211 */ /* 0x000fc400018f0eff */
[-C--:B------:R-:W-:Y:S02]  /*5cf0*/  LEA.HI.X.SX32 R77, R77, R20.reuse, 0x1, P4 ;  /* 0x000000144d4d7211 */ /* 0x080fe400020f0eff */
[----:B------:R-:W-:Y:S02]  /*5d00*/  LEA.HI.X.SX32 R79, R79, R20, 0x1, P5 ;  /* 0x000000144f4f7211 */ /* 0x000fe400028f0eff */
[-C--:B------:R-:W-:Y:S02]  /*5d10*/  LEA R80, P3, R81, R3.reuse, 0x1 ;  /* 0x0000000351507211 */ /* 0x080fe400078608ff */
[-C--:B------:R-:W-:Y:S02]  /*5d20*/  LEA R82, P4, R83, R3.reuse, 0x1 ;  /* 0x0000000353527211 */ /* 0x080fe400078808ff */
[-C--:B------:R-:W-:Y:S02]  /*5d30*/  LEA R84, P5, R85, R3.reuse, 0x1 ;  /* 0x0000000355547211 */ /* 0x080fe400078a08ff */
[----:B------:R-:W-:-:S02]  /*5d40*/  LEA R86, P6, R87, R3, 0x1 ;  /* 0x0000000357567211 */ /* 0x000fc400078c08ff */
[-C--:B------:R-:W-:Y:S02]  /*5d50*/  LEA.HI.X.SX32 R81, R81, R20.reuse, 0x1, P3 ;  /* 0x0000001451517211 */ /* 0x080fe400018f0eff */
[-C--:B------:R-:W-:Y:S02]  /*5d60*/  LEA.HI.X.SX32 R83, R83, R20.reuse, 0x1, P4 ;  /* 0x0000001453537211 */ /* 0x080fe400020f0eff */
[-C--:B------:R-:W-:Y:S02]  /*5d70*/  LEA.HI.X.SX32 R85, R85, R20.reuse, 0x1, P5 ;  /* 0x0000001455557211 */ /* 0x080fe400028f0eff */
[----:B------:R-:W-:Y:S02]  /*5d80*/  LEA.HI.X.SX32 R87, R87, R20, 0x1, P6 ;  /* 0x0000001457577211 */ /* 0x000fe400030f0eff */
[----:B------:R-:W-:Y:S02]  /*5d90*/  PRMT R3, R16, 0x7632, R3 ;  /* 0x0000763210037816 */ /* 0x000fe40000000003 */
[----:B------:R-:W-:-:S02]  /*5da0*/  PRMT R20, R12, 0x7632, R20 ;  /* 0x000076320c147816 */ /* 0x000fc40000000014 */
[----:B------:R-:W-:Y:S01]  /*5db0*/  PRMT R23, R8, 0x7632, R23 ;  /* 0x0000763208177816 */ /* 0x000fe20000000017 */
[----:B------:R2:W-:Y:S01]  /*5dc0*/  STG.E.U16 [R30.64], R3 ;  /* 0x000000031e007986 */ /* 0x0005e2000c101506 */
[----:B0-----:R-:W-:Y:S02]  /*5dd0*/  PRMT R25, R4, 0x7632, R25 ;  /* 0x0000763204197816 */ /* 0x001fe40000000019 */
[----:B-1----:R-:W-:Y:S01]  /*5de0*/  PRMT R4, R17, 0x7632, R4 ;  /* 0x0000763211047816 */ /* 0x002fe20000000004 */
[----:B------:R0:W-:Y:S01]  /*5df0*/  STG.E.U16 [R32.64], R20 ;  /* 0x0000001420007986 */ /* 0x0001e2000c101506 */
[----:B------:R-:W-:Y:S02]  /*5e00*/  PRMT R24, R13, 0x7632, R24 ;  /* 0x000076320d187816 */ /* 0x000fe40000000018 */
[----:B------:R-:W-:Y:S01]  /*5e10*/  PRMT R26, R5, 0x7632, R26 ;  /* 0x00007632051a7816 */ /* 0x000fe2000000001a */
[----:B------:R1:W-:Y:S01]  /*5e20*/  STG.E.U16 [R34.64], R23 ;  /* 0x0000001722007986 */ /* 0x0003e2000c101506 */
[----:B------:R-:W-:-:S02]  /*5e30*/  FSEL R21, R21, -INF , P1 ;  /* 0xff80000015157808 */ /* 0x000fc40000800000 */
[----:B------:R-:W-:Y:S01]  /*5e40*/  FSEL R65, R65, -INF , P2 ;  /* 0xff80000041417808 */ /* 0x000fe20001000000 */
[----:B------:R-:W-:Y:S01]  /*5e50*/  STG.E.U16 [R36.64], R25 ;  /* 0x0000001924007986 */ /* 0x000fe2000c101506 */
[----:B--2---:R-:W-:Y:S01]  /*5e60*/  PRMT R3, R9, 0x7632, R3 ;  /* 0x0000763209037816 */ /* 0x004fe20000000003 */
[----:B------:R-:W-:Y:S01]  /*5e70*/  FFMA R2, R21, 0.69314718246459960938, R2 ;  /* 0x3f31721815027823 */ /* 0x000fe20000000002 */
[----:B------:R-:W-:Y:S01]  /*5e80*/  PRMT R31, R18, 0x7632, R31 ;  /* 0x00007632121f7816 */ /* 0x000fe2000000001f */
[----:B------:R-:W-:Y:S01]  /*5e90*/  STG.E.U16 [R38.64], R17 ;  /* 0x0000001126007986 */ /* 0x000fe2000c101506 */
[----:B0-----:R-:W-:-:S03]  /*5ea0*/  PRMT R33, R14, 0x7632, R33 ;  /* 0x000076320e217816 */ /* 0x001fc60000000021 */
[----:B------:R0:W-:Y:S01]  /*5eb0*/  STG.E.U16 [R40.64], R13 ;  /* 0x0000000d28007986 */ /* 0x0001e2000c101506 */
[----:B-1----:R-:W-:Y:S02]  /*5ec0*/  PRMT R34, R10, 0x7632, R34 ;  /* 0x000076320a227816 */ /* 0x002fe40000000022 */
[----:B------:R-:W-:Y:S01]  /*5ed0*/  PRMT R35, R6, 0x7632, R35 ;  /* 0x0000763206237816 */ /* 0x000fe20000000023 */
[----:B------:R1:W-:Y:S04]  /*5ee0*/  STG.E.U16 [R42.64], R9 ;  /* 0x000000092a007986 */ /* 0x0003e8000c101506 */
[----:B------:R-:W-:Y:S04]  /*5ef0*/  STG.E.U16 [R44.64], R5 ;  /* 0x000000052c007986 */ /* 0x000fe8000c101506 */
[----:B------:R2:W-:Y:S01]  /*5f00*/  STG.E.U16 [R46.64], R4 ;  /* 0x000000042e007986 */ /* 0x0005e2000c101506 */
[----:B0-----:R-:W-:-:S02]  /*5f10*/  PRMT R40, R19, 0x7632, R40 ;  /* 0x0000763213287816 */ /* 0x001fc40000000028 */
[----:B------:R-:W-:Y:S01]  /*5f20*/  PRMT R41, R15, 0x7632, R41 ;  /* 0x000076320f297816 */ /* 0x000fe20000000029 */
[----:B------:R-:W-:Y:S01]  /*5f30*/  STG.E.U16 [R48.64], R24 ;  /* 0x0000001830007986 */ /* 0x000fe2000c101506 */
[----:B-1----:R-:W-:Y:S02]  /*5f40*/  PRMT R42, R11, 0x7632, R42 ;  /* 0x000076320b2a7816 */ /* 0x002fe4000000002a */
[----:B------:R-:W-:Y:S01]  /*5f50*/  PRMT R43, R7, 0x7632, R43 ;  /* 0x00007632072b7816 */ /* 0x000fe2000000002b */
[----:B------:R0:W-:Y:S04]  /*5f60*/  STG.E.U16 [R50.64], R3 ;  /* 0x0000000332007986 */ /* 0x0001e8000c101506 */
[----:B------:R1:W-:Y:S01]  /*5f70*/  STG.E.U16 [R52.64], R26 ;  /* 0x0000001a34007986 */ /* 0x0003e2000c101506 */
[----:B--2---:R-:W-:-:S03]  /*5f80*/  LOP3.LUT R4, R90, 0xf8, RZ, 0xc0, !PT ;  /* 0x000000f85a047812 */ /* 0x004fc600078ec0ff */
[----:B------:R1:W-:Y:S04]  /*5f90*/  STG.E.U16 [R54.64], R18 ;  /* 0x0000001236007986 */ /* 0x0003e8000c101506 */
[----:B------:R1:W-:Y:S01]  /*5fa0*/  STG.E.U16 [R56.64], R14 ;  /* 0x0000000e38007986 */ /* 0x0003e2000c101506 */
[----:B0-----:R-:W-:-:S03]  /*5fb0*/  FFMA R3, R65, 0.69314718246459960938, R64 ;  /* 0x3f31721841037823 */ /* 0x001fc60000000040 */
[----:B------:R1:W-:Y:S04]  /*5fc0*/  STG.E.U16 [R58.64], R10 ;  /* 0x0000000a3a007986 */ /* 0x0003e8000c101506 */
        /* <DEDUP_REMOVED lines=13> */
[----:B------:R-:W-:Y:S06]  /*60a0*/  BAR.SYNC.DEFER_BLOCKING 0x0 ;  /* 0x0000000000007b1d */ /* 0x000fec0000010000 */
[----:B------:R1:W-:Y:S04]  /*60b0*/  STS.64 [R4], R2 ;  /* 0x0000000204007388 */ /* 0x0003e80000000a00 */
[----:B------:R-:W-:Y:S06]  /*60c0*/  BAR.SYNC.DEFER_BLOCKING 0x0 ;  /* 0x0000000000007b1d */ /* 0x000fec0000010000 */
[----:B------:R-:W-:Y:S05]  /*60d0*/  @P0 EXIT ;  /* 0x000000000000094d */ /* 0x000fea0003800000 */
[----:B-1----:R-:W0:Y:S01]  /*60e0*/  LDS R7, [R0] ;  /* 0x0000000000077984 */ /* 0x002e220000000800 */
[----:B------:R-:W-:-:S02]  /*60f0*/  IMAD R2, R89, c[0x0][0x1cc], RZ ;  /* 0x0000730059027a24 */ /* 0x000fc400078e02ff */
[----:B------:R-:W-:Y:S02]  /*6100*/  IMAD.SHL.U32 R6, R88, 0x4, RZ ;  /* 0x0000000458067824 */ /* 0x000fe400078e00ff */
[----:B------:R-:W-:Y:S02]  /*6110*/  IMAD.SHL.U32 R3, R2, 0x4, RZ ;  /* 0x0000000402037824 */ /* 0x000fe400078e00ff */
[----:B------:R-:W-:-:S04]  /*6120*/  IMAD.HI R5, R88, 0x4, RZ ;  /* 0x0000000458057827 */ /* 0x000fc800078e02ff */
[----:B------:R-:W-:Y:S01]  /*6130*/  IMAD.HI R4, R2, 0x4, RZ ;  /* 0x0000000402047827 */ /* 0x000fe200078e02ff */
[----:B------:R-:W-:-:S04]  /*6140*/  IADD3 R2, P0, P1, R6, c[0x0][0x180], R3 ;  /* 0x0000600006027a10 */ /* 0x000fc8000791e003 */
[----:B------:R-:W-:-:S05]  /*6150*/  IADD3.X R3, R5, c[0x0][0x184], R4, P0, P1 ;  /* 0x0000610005037a10 */ /* 0x000fca00007e2404 */
[----:B0-----:R-:W-:Y:S01]  /*6160*/  STG.E [R2.64], R7 ;  /* 0x0000000702007986 */ /* 0x001fe2000c101906 */
[----:B------:R-:W-:Y:S05]  /*6170*/  EXIT ;  /* 0x000000000000794d */ /* 0x000fea0003800000 */
.L_x_3:
[----:B------:R-:W-:-:S00]  /*6180*/  BRA `(.L_x_3) ;  /* 0xfffffff000007947 */ /* 0x000fc0000383ffff */
[----:B------:R-:W-:-:S00]  /*6190*/  NOP ;  /* 0x0000000000007918 */ /* 0x000fc00000000000 */
        /* <DEDUP_REMOVED lines=14> */
.L_x_4:


//--------------------- .nv.global.init           --------------------------
	.section	.nv.global.init,"aw",@progbits
.nv.global.init:
	.type		_$_str,@object
	.size		_$_str,(.L_0 - _$_str)
_$_str:
        /*0000*/ 	.byte	0x5f, 0x5f, 0x43, 0x55, 0x44, 0x41, 0x5f, 0x46, 0x54, 0x5a, 0x00
.L_0:


//--------------------- .nv.shared.attn_fwd       --------------------------
	.section	.nv.shared.attn_fwd,"aw",@nobits
	.sectionflags	@""
	.align	16
